//
// Generated by NVIDIA NVVM Compiler
//
// Compiler Build ID: CL-36424714
// Cuda compilation tools, release 13.0, V13.0.88
// Based on NVVM 20.0.0
//

.version 9.0
.target sm_100
.address_size 64

	// .globl	_Z7forwardPfS_S_S_S_S_S_i

.visible .entry _Z7forwardPfS_S_S_S_S_S_i(
	.param .u64 .ptr .align 1 _Z7forwardPfS_S_S_S_S_S_i_param_0,
	.param .u64 .ptr .align 1 _Z7forwardPfS_S_S_S_S_S_i_param_1,
	.param .u64 .ptr .align 1 _Z7forwardPfS_S_S_S_S_S_i_param_2,
	.param .u64 .ptr .align 1 _Z7forwardPfS_S_S_S_S_S_i_param_3,
	.param .u64 .ptr .align 1 _Z7forwardPfS_S_S_S_S_S_i_param_4,
	.param .u64 .ptr .align 1 _Z7forwardPfS_S_S_S_S_S_i_param_5,
	.param .u64 .ptr .align 1 _Z7forwardPfS_S_S_S_S_S_i_param_6,
	.param .u32 _Z7forwardPfS_S_S_S_S_S_i_param_7
)
{
	.reg .pred 	%p<3>;
	.reg .b32 	%r<21>;
	.reg .b32 	%f<170>;
	.reg .b64 	%rd<32>;

	ld.param.u64 	%rd9, [_Z7forwardPfS_S_S_S_S_S_i_param_0];
	ld.param.u64 	%rd10, [_Z7forwardPfS_S_S_S_S_S_i_param_1];
	ld.param.u64 	%rd11, [_Z7forwardPfS_S_S_S_S_S_i_param_2];
	ld.param.u64 	%rd15, [_Z7forwardPfS_S_S_S_S_S_i_param_3];
	ld.param.u64 	%rd13, [_Z7forwardPfS_S_S_S_S_S_i_param_5];
	ld.param.u64 	%rd14, [_Z7forwardPfS_S_S_S_S_S_i_param_6];
	ld.param.u32 	%r7, [_Z7forwardPfS_S_S_S_S_S_i_param_7];
	cvta.to.global.u64 	%rd1, %rd15;
	mov.u32 	%r8, %ctaid.x;
	mov.u32 	%r9, %ntid.x;
	mov.u32 	%r10, %tid.x;
	mad.lo.s32 	%r1, %r8, %r9, %r10;
	setp.ge.s32 	%p1, %r1, %r7;
	@%p1 bra 	$L__BB0_4;
	cvta.to.global.u64 	%rd16, %rd9;
	mul.lo.s32 	%r12, %r1, 5;
	shl.b32 	%r2, %r1, 5;
	mul.wide.s32 	%rd17, %r12, 4;
	add.s64 	%rd2, %rd16, %rd17;
	cvta.to.global.u64 	%rd18, %rd11;
	add.s64 	%rd31, %rd18, 4;
	cvta.to.global.u64 	%rd19, %rd10;
	add.s64 	%rd30, %rd19, 260;
	mov.b32 	%r20, 0;
	mov.u32 	%r19, %r2;
$L__BB0_2:
	mul.wide.s32 	%rd20, %r19, 4;
	add.s64 	%rd21, %rd1, %rd20;
	ld.global.f32 	%f1, [%rd2];
	ld.global.f32 	%f2, [%rd30+-260];
	fma.rn.f32 	%f3, %f1, %f2, 0f00000000;
	ld.global.f32 	%f4, [%rd2+4];
	ld.global.f32 	%f5, [%rd30+-132];
	fma.rn.f32 	%f6, %f4, %f5, %f3;
	ld.global.f32 	%f7, [%rd2+8];
	ld.global.f32 	%f8, [%rd30+-4];
	fma.rn.f32 	%f9, %f7, %f8, %f6;
	ld.global.f32 	%f10, [%rd2+12];
	ld.global.f32 	%f11, [%rd30+124];
	fma.rn.f32 	%f12, %f10, %f11, %f9;
	ld.global.f32 	%f13, [%rd2+16];
	ld.global.f32 	%f14, [%rd30+252];
	fma.rn.f32 	%f15, %f13, %f14, %f12;
	ld.global.f32 	%f16, [%rd31+-4];
	add.f32 	%f17, %f15, %f16;
	fma.rn.f32 	%f18, %f17, 0fBBBB989D, 0f3F000000;
	cvt.sat.f32.f32 	%f19, %f18;
	mov.f32 	%f20, 0f4B400001;
	mov.f32 	%f21, 0f437C0000;
	fma.rm.f32 	%f22, %f19, %f21, %f20;
	add.f32 	%f23, %f22, 0fCB40007F;
	neg.f32 	%f24, %f23;
	fma.rn.f32 	%f25, %f17, 0fBFB8AA3B, %f24;
	fma.rn.f32 	%f26, %f17, 0fB2A57060, %f25;
	mov.b32 	%r13, %f22;
	shl.b32 	%r14, %r13, 23;
	mov.b32 	%f27, %r14;
	ex2.approx.ftz.f32 	%f28, %f26;
	fma.rn.f32 	%f29, %f28, %f27, 0f3F800000;
	rcp.rn.f32 	%f30, %f29;
	st.global.f32 	[%rd21], %f30;
	ld.global.f32 	%f31, [%rd2];
	ld.global.f32 	%f32, [%rd30+-256];
	fma.rn.f32 	%f33, %f31, %f32, 0f00000000;
	ld.global.f32 	%f34, [%rd2+4];
	ld.global.f32 	%f35, [%rd30+-128];
	fma.rn.f32 	%f36, %f34, %f35, %f33;
	ld.global.f32 	%f37, [%rd2+8];
	ld.global.f32 	%f38, [%rd30];
	fma.rn.f32 	%f39, %f37, %f38, %f36;
	ld.global.f32 	%f40, [%rd2+12];
	ld.global.f32 	%f41, [%rd30+128];
	fma.rn.f32 	%f42, %f40, %f41, %f39;
	ld.global.f32 	%f43, [%rd2+16];
	ld.global.f32 	%f44, [%rd30+256];
	fma.rn.f32 	%f45, %f43, %f44, %f42;
	ld.global.f32 	%f46, [%rd31];
	add.f32 	%f47, %f45, %f46;
	fma.rn.f32 	%f48, %f47, 0fBBBB989D, 0f3F000000;
	cvt.sat.f32.f32 	%f49, %f48;
	fma.rm.f32 	%f50, %f49, %f21, %f20;
	add.f32 	%f51, %f50, 0fCB40007F;
	neg.f32 	%f52, %f51;
	fma.rn.f32 	%f53, %f47, 0fBFB8AA3B, %f52;
	fma.rn.f32 	%f54, %f47, 0fB2A57060, %f53;
	mov.b32 	%r15, %f50;
	shl.b32 	%r16, %r15, 23;
	mov.b32 	%f55, %r16;
	ex2.approx.ftz.f32 	%f56, %f54;
	fma.rn.f32 	%f57, %f56, %f55, 0f3F800000;
	rcp.rn.f32 	%f58, %f57;
	st.global.f32 	[%rd21+4], %f58;
	add.s32 	%r20, %r20, 2;
	add.s32 	%r19, %r19, 2;
	add.s64 	%rd31, %rd31, 8;
	add.s64 	%rd30, %rd30, 8;
	setp.ne.s32 	%p2, %r20, 32;
	@%p2 bra 	$L__BB0_2;
	ld.param.u64 	%rd29, [_Z7forwardPfS_S_S_S_S_S_i_param_4];
	cvta.to.global.u64 	%rd22, %rd29;
	mul.wide.s32 	%rd23, %r2, 4;
	add.s64 	%rd24, %rd1, %rd23;
	ld.global.f32 	%f59, [%rd24];
	ld.global.f32 	%f60, [%rd22];
	fma.rn.f32 	%f61, %f59, %f60, 0f00000000;
	ld.global.f32 	%f62, [%rd24+4];
	ld.global.f32 	%f63, [%rd22+4];
	fma.rn.f32 	%f64, %f62, %f63, %f61;
	ld.global.f32 	%f65, [%rd24+8];
	ld.global.f32 	%f66, [%rd22+8];
	fma.rn.f32 	%f67, %f65, %f66, %f64;
	ld.global.f32 	%f68, [%rd24+12];
	ld.global.f32 	%f69, [%rd22+12];
	fma.rn.f32 	%f70, %f68, %f69, %f67;
	ld.global.f32 	%f71, [%rd24+16];
	ld.global.f32 	%f72, [%rd22+16];
	fma.rn.f32 	%f73, %f71, %f72, %f70;
	ld.global.f32 	%f74, [%rd24+20];
	ld.global.f32 	%f75, [%rd22+20];
	fma.rn.f32 	%f76, %f74, %f75, %f73;
	ld.global.f32 	%f77, [%rd24+24];
	ld.global.f32 	%f78, [%rd22+24];
	fma.rn.f32 	%f79, %f77, %f78, %f76;
	ld.global.f32 	%f80, [%rd24+28];
	ld.global.f32 	%f81, [%rd22+28];
	fma.rn.f32 	%f82, %f80, %f81, %f79;
	ld.global.f32 	%f83, [%rd24+32];
	ld.global.f32 	%f84, [%rd22+32];
	fma.rn.f32 	%f85, %f83, %f84, %f82;
	ld.global.f32 	%f86, [%rd24+36];
	ld.global.f32 	%f87, [%rd22+36];
	fma.rn.f32 	%f88, %f86, %f87, %f85;
	ld.global.f32 	%f89, [%rd24+40];
	ld.global.f32 	%f90, [%rd22+40];
	fma.rn.f32 	%f91, %f89, %f90, %f88;
	ld.global.f32 	%f92, [%rd24+44];
	ld.global.f32 	%f93, [%rd22+44];
	fma.rn.f32 	%f94, %f92, %f93, %f91;
	ld.global.f32 	%f95, [%rd24+48];
	ld.global.f32 	%f96, [%rd22+48];
	fma.rn.f32 	%f97, %f95, %f96, %f94;
	ld.global.f32 	%f98, [%rd24+52];
	ld.global.f32 	%f99, [%rd22+52];
	fma.rn.f32 	%f100, %f98, %f99, %f97;
	ld.global.f32 	%f101, [%rd24+56];
	ld.global.f32 	%f102, [%rd22+56];
	fma.rn.f32 	%f103, %f101, %f102, %f100;
	ld.global.f32 	%f104, [%rd24+60];
	ld.global.f32 	%f105, [%rd22+60];
	fma.rn.f32 	%f106, %f104, %f105, %f103;
	ld.global.f32 	%f107, [%rd24+64];
	ld.global.f32 	%f108, [%rd22+64];
	fma.rn.f32 	%f109, %f107, %f108, %f106;
	ld.global.f32 	%f110, [%rd24+68];
	ld.global.f32 	%f111, [%rd22+68];
	fma.rn.f32 	%f112, %f110, %f111, %f109;
	ld.global.f32 	%f113, [%rd24+72];
	ld.global.f32 	%f114, [%rd22+72];
	fma.rn.f32 	%f115, %f113, %f114, %f112;
	ld.global.f32 	%f116, [%rd24+76];
	ld.global.f32 	%f117, [%rd22+76];
	fma.rn.f32 	%f118, %f116, %f117, %f115;
	ld.global.f32 	%f119, [%rd24+80];
	ld.global.f32 	%f120, [%rd22+80];
	fma.rn.f32 	%f121, %f119, %f120, %f118;
	ld.global.f32 	%f122, [%rd24+84];
	ld.global.f32 	%f123, [%rd22+84];
	fma.rn.f32 	%f124, %f122, %f123, %f121;
	ld.global.f32 	%f125, [%rd24+88];
	ld.global.f32 	%f126, [%rd22+88];
	fma.rn.f32 	%f127, %f125, %f126, %f124;
	ld.global.f32 	%f128, [%rd24+92];
	ld.global.f32 	%f129, [%rd22+92];
	fma.rn.f32 	%f130, %f128, %f129, %f127;
	ld.global.f32 	%f131, [%rd24+96];
	ld.global.f32 	%f132, [%rd22+96];
	fma.rn.f32 	%f133, %f131, %f132, %f130;
	ld.global.f32 	%f134, [%rd24+100];
	ld.global.f32 	%f135, [%rd22+100];
	fma.rn.f32 	%f136, %f134, %f135, %f133;
	ld.global.f32 	%f137, [%rd24+104];
	ld.global.f32 	%f138, [%rd22+104];
	fma.rn.f32 	%f139, %f137, %f138, %f136;
	ld.global.f32 	%f140, [%rd24+108];
	ld.global.f32 	%f141, [%rd22+108];
	fma.rn.f32 	%f142, %f140, %f141, %f139;
	ld.global.f32 	%f143, [%rd24+112];
	ld.global.f32 	%f144, [%rd22+112];
	fma.rn.f32 	%f145, %f143, %f144, %f142;
	ld.global.f32 	%f146, [%rd24+116];
	ld.global.f32 	%f147, [%rd22+116];
	fma.rn.f32 	%f148, %f146, %f147, %f145;
	ld.global.f32 	%f149, [%rd24+120];
	ld.global.f32 	%f150, [%rd22+120];
	fma.rn.f32 	%f151, %f149, %f150, %f148;
	ld.global.f32 	%f152, [%rd24+124];
	ld.global.f32 	%f153, [%rd22+124];
	fma.rn.f32 	%f154, %f152, %f153, %f151;
	cvta.to.global.u64 	%rd25, %rd13;
	ld.global.f32 	%f155, [%rd25];
	add.f32 	%f156, %f154, %f155;
	fma.rn.f32 	%f157, %f156, 0fBBBB989D, 0f3F000000;
	cvt.sat.f32.f32 	%f158, %f157;
	mov.f32 	%f159, 0f4B400001;
	mov.f32 	%f160, 0f437C0000;
	fma.rm.f32 	%f161, %f158, %f160, %f159;
	add.f32 	%f162, %f161, 0fCB40007F;
	neg.f32 	%f163, %f162;
	fma.rn.f32 	%f164, %f156, 0fBFB8AA3B, %f163;
	fma.rn.f32 	%f165, %f156, 0fB2A57060, %f164;
	mov.b32 	%r17, %f161;
	shl.b32 	%r18, %r17, 23;
	mov.b32 	%f166, %r18;
	ex2.approx.ftz.f32 	%f167, %f165;
	fma.rn.f32 	%f168, %f167, %f166, 0f3F800000;
	rcp.rn.f32 	%f169, %f168;
	cvta.to.global.u64 	%rd26, %rd14;
	mul.wide.s32 	%rd27, %r1, 4;
	add.s64 	%rd28, %rd26, %rd27;
	st.global.f32 	[%rd28], %f169;
$L__BB0_4:
	ret;

}
	// .globl	_Z8backwardPfS_S_S_S_S_S_S_i
.visible .entry _Z8backwardPfS_S_S_S_S_S_S_i(
	.param .u64 .ptr .align 1 _Z8backwardPfS_S_S_S_S_S_S_i_param_0,
	.param .u64 .ptr .align 1 _Z8backwardPfS_S_S_S_S_S_S_i_param_1,
	.param .u64 .ptr .align 1 _Z8backwardPfS_S_S_S_S_S_S_i_param_2,
	.param .u64 .ptr .align 1 _Z8backwardPfS_S_S_S_S_S_S_i_param_3,
	.param .u64 .ptr .align 1 _Z8backwardPfS_S_S_S_S_S_S_i_param_4,
	.param .u64 .ptr .align 1 _Z8backwardPfS_S_S_S_S_S_S_i_param_5,
	.param .u64 .ptr .align 1 _Z8backwardPfS_S_S_S_S_S_S_i_param_6,
	.param .u64 .ptr .align 1 _Z8backwardPfS_S_S_S_S_S_S_i_param_7,
	.param .u32 _Z8backwardPfS_S_S_S_S_S_S_i_param_8
)
{
	.reg .pred 	%p<3>;
	.reg .b32 	%r<12>;
	.reg .b32 	%f<195>;
	.reg .b64 	%rd<41>;

	ld.param.u64 	%rd15, [_Z8backwardPfS_S_S_S_S_S_S_i_param_1];
	ld.param.u64 	%rd16, [_Z8backwardPfS_S_S_S_S_S_S_i_param_2];
	ld.param.u64 	%rd17, [_Z8backwardPfS_S_S_S_S_S_S_i_param_3];
	ld.param.u64 	%rd18, [_Z8backwardPfS_S_S_S_S_S_S_i_param_4];
	ld.param.u64 	%rd19, [_Z8backwardPfS_S_S_S_S_S_S_i_param_5];
	ld.param.u64 	%rd20, [_Z8backwardPfS_S_S_S_S_S_S_i_param_6];
	ld.param.u64 	%rd21, [_Z8backwardPfS_S_S_S_S_S_S_i_param_7];
	ld.param.u32 	%r4, [_Z8backwardPfS_S_S_S_S_S_S_i_param_8];
	mov.u32 	%r5, %ctaid.x;
	mov.u32 	%r6, %ntid.x;
	mov.u32 	%r7, %tid.x;
	mad.lo.s32 	%r1, %r5, %r6, %r7;
	setp.ge.s32 	%p1, %r1, %r4;
	@%p1 bra 	$L__BB1_3;
	ld.param.u64 	%rd36, [_Z8backwardPfS_S_S_S_S_S_S_i_param_0];
	cvta.to.global.u64 	%rd22, %rd19;
	cvta.to.global.u64 	%rd23, %rd18;
	cvta.to.global.u64 	%rd24, %rd36;
	cvta.to.global.u64 	%rd25, %rd20;
	cvta.to.global.u64 	%rd26, %rd15;
	cvta.to.global.u64 	%rd27, %rd21;
	mul.wide.s32 	%rd28, %r1, 4;
	add.s64 	%rd29, %rd26, %rd28;
	ld.global.f32 	%f2, [%rd29];
	add.s64 	%rd30, %rd27, %rd28;
	ld.global.f32 	%f3, [%rd30];
	sub.f32 	%f4, %f3, %f2;
	mov.f32 	%f5, 0f3F800000;
	sub.f32 	%f6, %f5, %f3;
	mul.f32 	%f7, %f3, %f6;
	mul.f32 	%f1, %f4, %f7;
	shl.b32 	%r9, %r1, 5;
	mul.wide.s32 	%rd31, %r9, 4;
	add.s64 	%rd32, %rd23, %rd31;
	ld.global.f32 	%f8, [%rd32];
	mul.f32 	%f9, %f1, %f8;
	mul.f32 	%f10, %f9, 0fBDCCCCCD;
	atom.global.add.f32 	%f11, [%rd22], %f10;
	add.s64 	%rd39, %rd32, 4;
	ld.global.f32 	%f12, [%rd32+4];
	mul.f32 	%f13, %f1, %f12;
	add.s64 	%rd40, %rd22, 4;
	mul.f32 	%f14, %f13, 0fBDCCCCCD;
	atom.global.add.f32 	%f15, [%rd22+4], %f14;
	ld.global.f32 	%f16, [%rd32+8];
	mul.f32 	%f17, %f1, %f16;
	mul.f32 	%f18, %f17, 0fBDCCCCCD;
	atom.global.add.f32 	%f19, [%rd22+8], %f18;
	ld.global.f32 	%f20, [%rd32+12];
	mul.f32 	%f21, %f1, %f20;
	mul.f32 	%f22, %f21, 0fBDCCCCCD;
	atom.global.add.f32 	%f23, [%rd22+12], %f22;
	ld.global.f32 	%f24, [%rd32+16];
	mul.f32 	%f25, %f1, %f24;
	mul.f32 	%f26, %f25, 0fBDCCCCCD;
	atom.global.add.f32 	%f27, [%rd22+16], %f26;
	ld.global.f32 	%f28, [%rd32+20];
	mul.f32 	%f29, %f1, %f28;
	mul.f32 	%f30, %f29, 0fBDCCCCCD;
	atom.global.add.f32 	%f31, [%rd22+20], %f30;
	ld.global.f32 	%f32, [%rd32+24];
	mul.f32 	%f33, %f1, %f32;
	mul.f32 	%f34, %f33, 0fBDCCCCCD;
	atom.global.add.f32 	%f35, [%rd22+24], %f34;
	ld.global.f32 	%f36, [%rd32+28];
	mul.f32 	%f37, %f1, %f36;
	mul.f32 	%f38, %f37, 0fBDCCCCCD;
	atom.global.add.f32 	%f39, [%rd22+28], %f38;
	ld.global.f32 	%f40, [%rd32+32];
	mul.f32 	%f41, %f1, %f40;
	mul.f32 	%f42, %f41, 0fBDCCCCCD;
	atom.global.add.f32 	%f43, [%rd22+32], %f42;
	ld.global.f32 	%f44, [%rd32+36];
	mul.f32 	%f45, %f1, %f44;
	mul.f32 	%f46, %f45, 0fBDCCCCCD;
	atom.global.add.f32 	%f47, [%rd22+36], %f46;
	ld.global.f32 	%f48, [%rd32+40];
	mul.f32 	%f49, %f1, %f48;
	mul.f32 	%f50, %f49, 0fBDCCCCCD;
	atom.global.add.f32 	%f51, [%rd22+40], %f50;
	ld.global.f32 	%f52, [%rd32+44];
	mul.f32 	%f53, %f1, %f52;
	mul.f32 	%f54, %f53, 0fBDCCCCCD;
	atom.global.add.f32 	%f55, [%rd22+44], %f54;
	ld.global.f32 	%f56, [%rd32+48];
	mul.f32 	%f57, %f1, %f56;
	mul.f32 	%f58, %f57, 0fBDCCCCCD;
	atom.global.add.f32 	%f59, [%rd22+48], %f58;
	ld.global.f32 	%f60, [%rd32+52];
	mul.f32 	%f61, %f1, %f60;
	mul.f32 	%f62, %f61, 0fBDCCCCCD;
	atom.global.add.f32 	%f63, [%rd22+52], %f62;
	ld.global.f32 	%f64, [%rd32+56];
	mul.f32 	%f65, %f1, %f64;
	mul.f32 	%f66, %f65, 0fBDCCCCCD;
	atom.global.add.f32 	%f67, [%rd22+56], %f66;
	ld.global.f32 	%f68, [%rd32+60];
	mul.f32 	%f69, %f1, %f68;
	mul.f32 	%f70, %f69, 0fBDCCCCCD;
	atom.global.add.f32 	%f71, [%rd22+60], %f70;
	ld.global.f32 	%f72, [%rd32+64];
	mul.f32 	%f73, %f1, %f72;
	mul.f32 	%f74, %f73, 0fBDCCCCCD;
	atom.global.add.f32 	%f75, [%rd22+64], %f74;
	ld.global.f32 	%f76, [%rd32+68];
	mul.f32 	%f77, %f1, %f76;
	mul.f32 	%f78, %f77, 0fBDCCCCCD;
	atom.global.add.f32 	%f79, [%rd22+68], %f78;
	ld.global.f32 	%f80, [%rd32+72];
	mul.f32 	%f81, %f1, %f80;
	mul.f32 	%f82, %f81, 0fBDCCCCCD;
	atom.global.add.f32 	%f83, [%rd22+72], %f82;
	ld.global.f32 	%f84, [%rd32+76];
	mul.f32 	%f85, %f1, %f84;
	mul.f32 	%f86, %f85, 0fBDCCCCCD;
	atom.global.add.f32 	%f87, [%rd22+76], %f86;
	ld.global.f32 	%f88, [%rd32+80];
	mul.f32 	%f89, %f1, %f88;
	mul.f32 	%f90, %f89, 0fBDCCCCCD;
	atom.global.add.f32 	%f91, [%rd22+80], %f90;
	ld.global.f32 	%f92, [%rd32+84];
	mul.f32 	%f93, %f1, %f92;
	mul.f32 	%f94, %f93, 0fBDCCCCCD;
	atom.global.add.f32 	%f95, [%rd22+84], %f94;
	ld.global.f32 	%f96, [%rd32+88];
	mul.f32 	%f97, %f1, %f96;
	mul.f32 	%f98, %f97, 0fBDCCCCCD;
	atom.global.add.f32 	%f99, [%rd22+88], %f98;
	ld.global.f32 	%f100, [%rd32+92];
	mul.f32 	%f101, %f1, %f100;
	mul.f32 	%f102, %f101, 0fBDCCCCCD;
	atom.global.add.f32 	%f103, [%rd22+92], %f102;
	ld.global.f32 	%f104, [%rd32+96];
	mul.f32 	%f105, %f1, %f104;
	mul.f32 	%f106, %f105, 0fBDCCCCCD;
	atom.global.add.f32 	%f107, [%rd22+96], %f106;
	ld.global.f32 	%f108, [%rd32+100];
	mul.f32 	%f109, %f1, %f108;
	mul.f32 	%f110, %f109, 0fBDCCCCCD;
	atom.global.add.f32 	%f111, [%rd22+100], %f110;
	ld.global.f32 	%f112, [%rd32+104];
	mul.f32 	%f113, %f1, %f112;
	mul.f32 	%f114, %f113, 0fBDCCCCCD;
	atom.global.add.f32 	%f115, [%rd22+104], %f114;
	ld.global.f32 	%f116, [%rd32+108];
	mul.f32 	%f117, %f1, %f116;
	mul.f32 	%f118, %f117, 0fBDCCCCCD;
	atom.global.add.f32 	%f119, [%rd22+108], %f118;
	ld.global.f32 	%f120, [%rd32+112];
	mul.f32 	%f121, %f1, %f120;
	mul.f32 	%f122, %f121, 0fBDCCCCCD;
	atom.global.add.f32 	%f123, [%rd22+112], %f122;
	ld.global.f32 	%f124, [%rd32+116];
	mul.f32 	%f125, %f1, %f124;
	mul.f32 	%f126, %f125, 0fBDCCCCCD;
	atom.global.add.f32 	%f127, [%rd22+116], %f126;
	ld.global.f32 	%f128, [%rd32+120];
	mul.f32 	%f129, %f1, %f128;
	mul.f32 	%f130, %f129, 0fBDCCCCCD;
	atom.global.add.f32 	%f131, [%rd22+120], %f130;
	ld.global.f32 	%f132, [%rd32+124];
	mul.f32 	%f133, %f1, %f132;
	mul.f32 	%f134, %f133, 0fBDCCCCCD;
	atom.global.add.f32 	%f135, [%rd22+124], %f134;
	mul.f32 	%f136, %f1, 0fBDCCCCCD;
	atom.global.add.f32 	%f137, [%rd25], %f136;
	mul.lo.s32 	%r10, %r1, 5;
	mul.wide.s32 	%rd33, %r10, 4;
	add.s64 	%rd2, %rd24, %rd33;
	cvta.to.global.u64 	%rd34, %rd16;
	add.s64 	%rd38, %rd34, 260;
	cvta.to.global.u64 	%rd35, %rd17;
	add.s64 	%rd37, %rd35, 4;
	mov.b32 	%r11, 0;
$L__BB1_2:
	ld.global.f32 	%f138, [%rd40+-4];
	mul.f32 	%f139, %f1, %f138;
	ld.global.f32 	%f140, [%rd39+-4];
	mov.f32 	%f141, 0f3F800000;
	sub.f32 	%f142, %f141, %f140;
	mul.f32 	%f143, %f140, %f142;
	mul.f32 	%f144, %f139, %f143;
	ld.global.f32 	%f145, [%rd2];
	mul.f32 	%f146, %f144, %f145;
	mul.f32 	%f147, %f146, 0fBDCCCCCD;
	atom.global.add.f32 	%f148, [%rd38+-260], %f147;
	ld.global.f32 	%f149, [%rd2+4];
	mul.f32 	%f150, %f144, %f149;
	mul.f32 	%f151, %f150, 0fBDCCCCCD;
	atom.global.add.f32 	%f152, [%rd38+-132], %f151;
	ld.global.f32 	%f153, [%rd2+8];
	mul.f32 	%f154, %f144, %f153;
	mul.f32 	%f155, %f154, 0fBDCCCCCD;
	atom.global.add.f32 	%f156, [%rd38+-4], %f155;
	ld.global.f32 	%f157, [%rd2+12];
	mul.f32 	%f158, %f144, %f157;
	mul.f32 	%f159, %f158, 0fBDCCCCCD;
	atom.global.add.f32 	%f160, [%rd38+124], %f159;
	ld.global.f32 	%f161, [%rd2+16];
	mul.f32 	%f162, %f144, %f161;
	mul.f32 	%f163, %f162, 0fBDCCCCCD;
	atom.global.add.f32 	%f164, [%rd38+252], %f163;
	mul.f32 	%f165, %f144, 0fBDCCCCCD;
	atom.global.add.f32 	%f166, [%rd37+-4], %f165;
	ld.global.f32 	%f167, [%rd40];
	mul.f32 	%f168, %f1, %f167;
	ld.global.f32 	%f169, [%rd39];
	sub.f32 	%f170, %f141, %f169;
	mul.f32 	%f171, %f169, %f170;
	mul.f32 	%f172, %f168, %f171;
	ld.global.f32 	%f173, [%rd2];
	mul.f32 	%f174, %f172, %f173;
	mul.f32 	%f175, %f174, 0fBDCCCCCD;
	atom.global.add.f32 	%f176, [%rd38+-256], %f175;
	ld.global.f32 	%f177, [%rd2+4];
	mul.f32 	%f178, %f172, %f177;
	mul.f32 	%f179, %f178, 0fBDCCCCCD;
	atom.global.add.f32 	%f180, [%rd38+-128], %f179;
	ld.global.f32 	%f181, [%rd2+8];
	mul.f32 	%f182, %f172, %f181;
	mul.f32 	%f183, %f182, 0fBDCCCCCD;
	atom.global.add.f32 	%f184, [%rd38], %f183;
	ld.global.f32 	%f185, [%rd2+12];
	mul.f32 	%f186, %f172, %f185;
	mul.f32 	%f187, %f186, 0fBDCCCCCD;
	atom.global.add.f32 	%f188, [%rd38+128], %f187;
	ld.global.f32 	%f189, [%rd2+16];
	mul.f32 	%f190, %f172, %f189;
	mul.f32 	%f191, %f190, 0fBDCCCCCD;
	atom.global.add.f32 	%f192, [%rd38+256], %f191;
	mul.f32 	%f193, %f172, 0fBDCCCCCD;
	atom.global.add.f32 	%f194, [%rd37], %f193;
	add.s32 	%r11, %r11, 2;
	add.s64 	%rd40, %rd40, 8;
	add.s64 	%rd39, %rd39, 8;
	add.s64 	%rd38, %rd38, 8;
	add.s64 	%rd37, %rd37, 8;
	setp.ne.s32 	%p2, %r11, 32;
	@%p2 bra 	$L__BB1_2;
$L__BB1_3:
	ret;

}


// ===== COMPILED SASS (sm_100) =====

	.target	sm_100

	.elftype	@"ET_EXEC"


//--------------------- .note.nv.tkinfo           --------------------------
	.section	.note.nv.tkinfo,"",@"SHT_NOTE"
	.sectionflags	@"SHF_NOTE_NV_TKINFO"
	.tkinfo
        /*0018*/ 	.word	0x00000002
        /*0030*/ 	.string	""
        /*0030*/ 	.string	"ptxas"
        /*0030*/ 	.string	"Cuda compilation tools, release 13.0, V13.0.88"
        /*0030*/ 	.string	"Build cuda_13.0.r13.0/compiler.36424714_0"
        /*0030*/ 	.string	"-arch sm_100 -m 64 "



//--------------------- .note.nv.cuinfo           --------------------------
	.section	.note.nv.cuinfo,"",@"SHT_NOTE"
	.sectionflags	@"SHF_NOTE_NV_CUINFO"
        /*0018*/ 	.short	0x0002
        /*001a*/ 	.short	0x0064
        /*001c*/ 	.short	0x0082
	.zero		2


//--------------------- .nv.info                  --------------------------
	.section	.nv.info,"",@"SHT_CUDA_INFO"
	.align	4


	//----- nvinfo : EIATTR_REGCOUNT
	.align		4
        /*0000*/ 	.byte	0x04, 0x2f
        /*0002*/ 	.short	(.L_1 - .L_0)
	.align		4
.L_0:
        /*0004*/ 	.word	index@(_Z7forwardPfS_S_S_S_S_S_i)
        /*0008*/ 	.word	0x00000020


	//----- nvinfo : EIATTR_FRAME_SIZE
	.align		4
.L_1:
        /*000c*/ 	.byte	0x04, 0x11
        /*000e*/ 	.short	(.L_3 - .L_2)
	.align		4
.L_2:
        /*0010*/ 	.word	index@($__internal_0_$__cuda_sm20_rcp_rn_f32_slowpath)
        /*0014*/ 	.word	0x00000000


	//----- nvinfo : EIATTR_FRAME_SIZE
	.align		4
.L_3:
        /*0018*/ 	.byte	0x04, 0x11
        /*001a*/ 	.short	(.L_5 - .L_4)
	.align		4
.L_4:
        /*001c*/ 	.word	index@(_Z7forwardPfS_S_S_S_S_S_i)
        /*0020*/ 	.word	0x00000000


	//----- nvinfo : EIATTR_REGCOUNT
	.align		4
.L_5:
        /*0024*/ 	.byte	0x04, 0x2f
        /*0026*/ 	.short	(.L_7 - .L_6)
	.align		4
.L_6:
        /*0028*/ 	.word	index@(_Z8backwardPfS_S_S_S_S_S_S_i)
        /*002c*/ 	.word	0x0000001a


	//----- nvinfo : EIATTR_FRAME_SIZE
	.align		4
.L_7:
        /*0030*/ 	.byte	0x04, 0x11
        /*0032*/ 	.short	(.L_9 - .L_8)
	.align		4
.L_8:
        /*0034*/ 	.word	index@(_Z8backwardPfS_S_S_S_S_S_S_i)
        /*0038*/ 	.word	0x00000000


	//----- nvinfo : EIATTR_MIN_STACK_SIZE
	.align		4
.L_9:
        /*003c*/ 	.byte	0x04, 0x12
        /*003e*/ 	.short	(.L_11 - .L_10)
	.align		4
.L_10:
        /*0040*/ 	.word	index@(_Z8backwardPfS_S_S_S_S_S_S_i)
        /*0044*/ 	.word	0x00000000


	//----- nvinfo : EIATTR_MIN_STACK_SIZE
	.align		4
.L_11:
        /*0048*/ 	.byte	0x04, 0x12
        /*004a*/ 	.short	(.L_13 - .L_12)
	.align		4
.L_12:
        /*004c*/ 	.word	index@(_Z7forwardPfS_S_S_S_S_S_i)
        /*0050*/ 	.word	0x00000000
.L_13:


//--------------------- .nv.compat                --------------------------
	.section	.nv.compat,"",@"SHT_CUDA_COMPAT_INFO"
	.align	4
        /*0000*/ 	.byte	0x02, 0x09, 0x00, 0x00, 0x02, 0x02, 0x01, 0x00, 0x02, 0x05, 0x05, 0x00, 0x03, 0x07, 0x01, 0x01
        /*0010*/ 	.byte	0x02, 0x03, 0x00, 0x00, 0x02, 0x06, 0x01, 0x00, 0x04, 0x0b, 0x08, 0x00, 0x09, 0x00, 0x00, 0x00
        /*0020*/ 	.byte	0x00, 0x00, 0x00, 0x00


//--------------------- .nv.info._Z8backwardPfS_S_S_S_S_S_S_i --------------------------
	.section	.nv.info._Z8backwardPfS_S_S_S_S_S_S_i,"",@"SHT_CUDA_INFO"
	.sectionflags	@""
	.align	4


	//----- nvinfo : EIATTR_CUDA_API_VERSION
	.align		4
        /*0000*/ 	.byte	0x04, 0x37
        /*0002*/ 	.short	(.L_15 - .L_14)
.L_14:
        /*0004*/ 	.word	0x00000082


	//----- nvinfo : EIATTR_KPARAM_INFO
	.align		4
.L_15:
        /*0008*/ 	.byte	0x04, 0x17
        /*000a*/ 	.short	(.L_17 - .L_16)
.L_16:
        /*000c*/ 	.word	0x00000000
        /*0010*/ 	.short	0x0008
        /*0012*/ 	.short	0x0040
        /*0014*/ 	.byte	0x00, 0xf0, 0x11, 0x00


	//----- nvinfo : EIATTR_KPARAM_INFO
	.align		4
.L_17:
        /*0018*/ 	.byte	0x04, 0x17
        /*001a*/ 	.short	(.L_19 - .L_18)
.L_18:
        /*001c*/ 	.word	0x00000000
        /*0020*/ 	.short	0x0007
        /*0022*/ 	.short	0x0038
        /*0024*/ 	.byte	0x00, 0xf5, 0x21, 0x00


	//----- nvinfo : EIATTR_KPARAM_INFO
	.align		4
.L_19:
        /*0028*/ 	.byte	0x04, 0x17
        /*002a*/ 	.short	(.L_21 - .L_20)
.L_20:
        /*002c*/ 	.word	0x00000000
        /*0030*/ 	.short	0x0006
        /*0032*/ 	.short	0x0030
        /*0034*/ 	.byte	0x00, 0xf5, 0x21, 0x00


	//----- nvinfo : EIATTR_KPARAM_INFO
	.align		4
.L_21:
        /*0038*/ 	.byte	0x04, 0x17
        /*003a*/ 	.short	(.L_23 - .L_22)
.L_22:
        /*003c*/ 	.word	0x00000000
        /*0040*/ 	.short	0x0005
        /*0042*/ 	.short	0x0028
        /*0044*/ 	.byte	0x00, 0xf5, 0x21, 0x00


	//----- nvinfo : EIATTR_KPARAM_INFO
	.align		4
.L_23:
        /*0048*/ 	.byte	0x04, 0x17
        /*004a*/ 	.short	(.L_25 - .L_24)
.L_24:
        /*004c*/ 	.word	0x00000000
        /*0050*/ 	.short	0x0004
        /*0052*/ 	.short	0x0020
        /*0054*/ 	.byte	0x00, 0xf5, 0x21, 0x00


	//----- nvinfo : EIATTR_KPARAM_INFO
	.align		4
.L_25:
        /*0058*/ 	.byte	0x04, 0x17
        /*005a*/ 	.short	(.L_27 - .L_26)
.L_26:
        /*005c*/ 	.word	0x00000000
        /*0060*/ 	.short	0x0003
        /*0062*/ 	.short	0x0018
        /*0064*/ 	.byte	0x00, 0xf5, 0x21, 0x00


	//----- nvinfo : EIATTR_KPARAM_INFO
	.align		4
.L_27:
        /*0068*/ 	.byte	0x04, 0x17
        /*006a*/ 	.short	(.L_29 - .L_28)
.L_28:
        /*006c*/ 	.word	0x00000000
        /*0070*/ 	.short	0x0002
        /*0072*/ 	.short	0x0010
        /*0074*/ 	.byte	0x00, 0xf5, 0x21, 0x00


	//----- nvinfo : EIATTR_KPARAM_INFO
	.align		4
.L_29:
        /*0078*/ 	.byte	0x04, 0x17
        /*007a*/ 	.short	(.L_31 - .L_30)
.L_30:
        /*007c*/ 	.word	0x00000000
        /*0080*/ 	.short	0x0001
        /*0082*/ 	.short	0x0008
        /*0084*/ 	.byte	0x00, 0xf5, 0x21, 0x00


	//----- nvinfo : EIATTR_KPARAM_INFO
	.align		4
.L_31:
        /*0088*/ 	.byte	0x04, 0x17
        /*008a*/ 	.short	(.L_33 - .L_32)
.L_32:
        /*008c*/ 	.word	0x00000000
        /*0090*/ 	.short	0x0000
        /*0092*/ 	.short	0x0000
        /*0094*/ 	.byte	0x00, 0xf5, 0x21, 0x00


	//----- nvinfo : EIATTR_SPARSE_MMA_MASK
	.align		4
.L_33:
        /*0098*/ 	.byte	0x03, 0x50
        /*009a*/ 	.short	0x0000


	//----- nvinfo : EIATTR_MAXREG_COUNT
	.align		4
        /*009c*/ 	.byte	0x03, 0x1b
        /*009e*/ 	.short	0x00ff


	//----- nvinfo : EIATTR_MERCURY_ISA_VERSION
	.align		4
        /*00a0*/ 	.byte	0x03, 0x5f
        /*00a2*/ 	.short	0x0101


	//----- nvinfo : EIATTR_VRC_CTA_INIT_COUNT
	.align		4
        /*00a4*/ 	.byte	0x02, 0x4a
	.zero		1
	.zero		1


	//----- nvinfo : EIATTR_EXIT_INSTR_OFFSETS
	.align		4
        /*00a8*/ 	.byte	0x04, 0x1c
        /*00aa*/ 	.short	(.L_35 - .L_34)


	//   ....[0]....
.L_34:
        /*00ac*/ 	.word	0x00000070


	//   ....[1]....
        /*00b0*/ 	.word	0x00000f70


	//----- nvinfo : EIATTR_CBANK_PARAM_SIZE
	.align		4
.L_35:
        /*00b4*/ 	.byte	0x03, 0x19
        /*00b6*/ 	.short	0x0044


	//----- nvinfo : EIATTR_PARAM_CBANK
	.align		4
        /*00b8*/ 	.byte	0x04, 0x0a
        /*00ba*/ 	.short	(.L_37 - .L_36)
	.align		4
.L_36:
        /*00bc*/ 	.word	index@(.nv.constant0._Z8backwardPfS_S_S_S_S_S_S_i)
        /*00c0*/ 	.short	0x0380
        /*00c2*/ 	.short	0x0044


	//----- nvinfo : EIATTR_SW_WAR
	.align		4
.L_37:
        /*00c4*/ 	.byte	0x04, 0x36
        /*00c6*/ 	.short	(.L_39 - .L_38)
.L_38:
        /*00c8*/ 	.word	0x00000008
.L_39:


//--------------------- .nv.info._Z7forwardPfS_S_S_S_S_S_i --------------------------
	.section	.nv.info._Z7forwardPfS_S_S_S_S_S_i,"",@"SHT_CUDA_INFO"
	.sectionflags	@""
	.align	4


	//----- nvinfo : EIATTR_CUDA_API_VERSION
	.align		4
        /*0000*/ 	.byte	0x04, 0x37
        /*0002*/ 	.short	(.L_41 - .L_40)
.L_40:
        /*0004*/ 	.word	0x00000082


	//----- nvinfo : EIATTR_KPARAM_INFO
	.align		4
.L_41:
        /*0008*/ 	.byte	0x04, 0x17
        /*000a*/ 	.short	(.L_43 - .L_42)
.L_42:
        /*000c*/ 	.word	0x00000000
        /*0010*/ 	.short	0x0007
        /*0012*/ 	.short	0x0038
        /*0014*/ 	.byte	0x00, 0xf0, 0x11, 0x00


	//----- nvinfo : EIATTR_KPARAM_INFO
	.align		4
.L_43:
        /*0018*/ 	.byte	0x04, 0x17
        /*001a*/ 	.short	(.L_45 - .L_44)
.L_44:
        /*001c*/ 	.word	0x00000000
        /*0020*/ 	.short	0x0006
        /*0022*/ 	.short	0x0030
        /*0024*/ 	.byte	0x00, 0xf5, 0x21, 0x00


	//----- nvinfo : EIATTR_KPARAM_INFO
	.align		4
.L_45:
        /*0028*/ 	.byte	0x04, 0x17
        /*002a*/ 	.short	(.L_47 - .L_46)
.L_46:
        /*002c*/ 	.word	0x00000000
        /*0030*/ 	.short	0x0005
        /*0032*/ 	.short	0x0028
        /*0034*/ 	.byte	0x00, 0xf5, 0x21, 0x00


	//----- nvinfo : EIATTR_KPARAM_INFO
	.align		4
.L_47:
        /*0038*/ 	.byte	0x04, 0x17
        /*003a*/ 	.short	(.L_49 - .L_48)
.L_48:
        /*003c*/ 	.word	0x00000000
        /*0040*/ 	.short	0x0004
        /*0042*/ 	.short	0x0020
        /*0044*/ 	.byte	0x00, 0xf5, 0x21, 0x00


	//----- nvinfo : EIATTR_KPARAM_INFO
	.align		4
.L_49:
        /*0048*/ 	.byte	0x04, 0x17
        /*004a*/ 	.short	(.L_51 - .L_50)
.L_50:
        /*004c*/ 	.word	0x00000000
        /*0050*/ 	.short	0x0003
        /*0052*/ 	.short	0x0018
        /*0054*/ 	.byte	0x00, 0xf5, 0x21, 0x00


	//----- nvinfo : EIATTR_KPARAM_INFO
	.align		4
.L_51:
        /*0058*/ 	.byte	0x04, 0x17
        /*005a*/ 	.short	(.L_53 - .L_52)
.L_52:
        /*005c*/ 	.word	0x00000000
        /*0060*/ 	.short	0x0002
        /*0062*/ 	.short	0x0010
        /*0064*/ 	.byte	0x00, 0xf5, 0x21, 0x00


	//----- nvinfo : EIATTR_KPARAM_INFO
	.align		4
.L_53:
        /*0068*/ 	.byte	0x04, 0x17
        /*006a*/ 	.short	(.L_55 - .L_54)
.L_54:
        /*006c*/ 	.word	0x00000000
        /*0070*/ 	.short	0x0001
        /*0072*/ 	.short	0x0008
        /*0074*/ 	.byte	0x00, 0xf5, 0x21, 0x00


	//----- nvinfo : EIATTR_KPARAM_INFO
	.align		4
.L_55:
        /*0078*/ 	.byte	0x04, 0x17
        /*007a*/ 	.short	(.L_57 - .L_56)
.L_56:
        /*007c*/ 	.word	0x00000000
        /*0080*/ 	.short	0x0000
        /*0082*/ 	.short	0x0000
        /*0084*/ 	.byte	0x00, 0xf5, 0x21, 0x00


	//----- nvinfo : EIATTR_SPARSE_MMA_MASK
	.align		4
.L_57:
        /*0088*/ 	.byte	0x03, 0x50
        /*008a*/ 	.short	0x0000


	//----- nvinfo : EIATTR_MAXREG_COUNT
	.align		4
        /*008c*/ 	.byte	0x03, 0x1b
        /*008e*/ 	.short	0x00ff


	//----- nvinfo : EIATTR_MERCURY_ISA_VERSION
	.align		4
        /*0090*/ 	.byte	0x03, 0x5f
        /*0092*/ 	.short	0x0101


	//----- nvinfo : EIATTR_VRC_CTA_INIT_COUNT
	.align		4
        /*0094*/ 	.byte	0x02, 0x4a
	.zero		1
	.zero		1


	//----- nvinfo : EIATTR_EXIT_INSTR_OFFSETS
	.align		4
        /*0098*/ 	.byte	0x04, 0x1c
        /*009a*/ 	.short	(.L_59 - .L_58)


	//   ....[0]....
.L_58:
        /*009c*/ 	.word	0x00000070


	//   ....[1]....
        /*00a0*/ 	.word	0x00000fa0


	//----- nvinfo : EIATTR_CRS_STACK_SIZE
	.align		4
.L_59:
        /*00a4*/ 	.byte	0x04, 0x1e
        /*00a6*/ 	.short	(.L_61 - .L_60)
.L_60:
        /*00a8*/ 	.word	0x00000000


	//----- nvinfo : EIATTR_CBANK_PARAM_SIZE
	.align		4
.L_61:
        /*00ac*/ 	.byte	0x03, 0x19
        /*00ae*/ 	.short	0x003c


	//----- nvinfo : EIATTR_PARAM_CBANK
	.align		4
        /*00b0*/ 	.byte	0x04, 0x0a
        /*00b2*/ 	.short	(.L_63 - .L_62)
	.align		4
.L_62:
        /*00b4*/ 	.word	index@(.nv.constant0._Z7forwardPfS_S_S_S_S_S_i)
        /*00b8*/ 	.short	0x0380
        /*00ba*/ 	.short	0x003c


	//----- nvinfo : EIATTR_SW_WAR
	.align		4
.L_63:
        /*00bc*/ 	.byte	0x04, 0x36
        /*00be*/ 	.short	(.L_65 - .L_64)
.L_64:
        /*00c0*/ 	.word	0x00000008
.L_65:


//--------------------- .nv.callgraph             --------------------------
	.section	.nv.callgraph,"",@"SHT_CUDA_CALLGRAPH"
	.align	4
	.sectionentsize	8
	.align		4
        /*0000*/ 	.word	0x00000000
	.align		4
        /*0004*/ 	.word	0xffffffff
	.align		4
        /*0008*/ 	.word	0x00000000
	.align		4
        /*000c*/ 	.word	0xfffffffe
	.align		4
        /*0010*/ 	.word	0x00000000
	.align		4
        /*0014*/ 	.word	0xfffffffd
	.align		4
        /*0018*/ 	.word	0x00000000
	.align		4
        /*001c*/ 	.word	0xfffffffc


//--------------------- .text._Z8backwardPfS_S_S_S_S_S_S_i --------------------------
	.section	.text._Z8backwardPfS_S_S_S_S_S_S_i,"ax",@progbits
	.align	128
        .global         _Z8backwardPfS_S_S_S_S_S_S_i
        .type           _Z8backwardPfS_S_S_S_S_S_S_i,@function
        .size           _Z8backwardPfS_S_S_S_S_S_S_i,(.L_x_18 - _Z8backwardPfS_S_S_S_S_S_S_i)
        .other          _Z8backwardPfS_S_S_S_S_S_S_i,@"STO_CUDA_ENTRY STV_DEFAULT"
_Z8backwardPfS_S_S_S_S_S_S_i:
.text._Z8backwardPfS_S_S_S_S_S_S_i:
[----:B------:R-:W-:Y:S01]  /*0000*/  LDC R1, c[0x0][0x37c] ;  /* 0x0000df00ff017b82 */ /* 0x000fe20000000800 */
[----:B------:R-:W0:Y:S07]  /*0010*/  S2R R3, SR_TID.X ;  /* 0x0000000000037919 */ /* 0x000e2e0000002100 */
[----:B------:R-:W0:Y:S01]  /*0020*/  S2UR UR4, SR_CTAID.X ;  /* 0x00000000000479c3 */ /* 0x000e220000002500 */
[----:B------:R-:W1:Y:S07]  /*0030*/  LDCU UR5, c[0x0][0x3c0] ;  /* 0x00007800ff0577ac */ /* 0x000e6e0008000800 */
[----:B------:R-:W0:Y:S02]  /*0040*/  LDC R0, c[0x0][0x360] ;  /* 0x0000d800ff007b82 */ /* 0x000e240000000800 */
[----:B0-----:R-:W-:-:S05]  /*0050*/  IMAD R0, R0, UR4, R3 ;  /* 0x0000000400007c24 */ /* 0x001fca000f8e0203 */
[----:B-1----:R-:W-:-:S13]  /*0060*/  ISETP.GE.AND P0, PT, R0, UR5, PT ;  /* 0x0000000500007c0c */ /* 0x002fda000bf06270 */
[----:B------:R-:W-:Y:S05]  /*0070*/  @P0 EXIT ;  /* 0x000000000000094d */ /* 0x000fea0003800000 */
[----:B------:R-:W0:Y:S01]  /*0080*/  LDC.64 R8, c[0x0][0x3b8] ;  /* 0x0000ee00ff087b82 */ /* 0x000e220000000a00 */
[----:B------:R-:W1:Y:S07]  /*0090*/  LDCU.64 UR10, c[0x0][0x358] ;  /* 0x00006b00ff0a77ac */ /* 0x000e6e0008000a00 */
[----:B------:R-:W2:Y:S08]  /*00a0*/  LDC.64 R6, c[0x0][0x388] ;  /* 0x0000e200ff067b82 */ /* 0x000eb00000000a00 */
[----:B------:R-:W3:Y:S01]  /*00b0*/  LDC.64 R2, c[0x0][0x3a0] ;  /* 0x0000e800ff027b82 */ /* 0x000ee20000000a00 */
[C---:B------:R-:W-:Y:S01]  /*00c0*/  SHF.L.U32 R5, R0.reuse, 0x5, RZ ;  /* 0x0000000500057819 */ /* 0x040fe200000006ff */
[----:B------:R-:W4:Y:S01]  /*00d0*/  LDCU.64 UR8, c[0x0][0x3a8] ;  /* 0x00007500ff0877ac */ /* 0x000f220008000a00 */
[----:B------:R-:W5:Y:S01]  /*00e0*/  LDCU.128 UR12, c[0x0][0x390] ;  /* 0x00007200ff0c77ac */ /* 0x000f620008000c00 */
[----:B0-----:R-:W-:-:S06]  /*00f0*/  IMAD.WIDE R8, R0, 0x4, R8 ;  /* 0x0000000400087825 */ /* 0x001fcc00078e0208 */
[----:B-1----:R-:W4:Y:S01]  /*0100*/  LDG.E R9, desc[UR10][R8.64] ;  /* 0x0000000a08097981 */ /* 0x002f22000c1e1900 */
[----:B--2---:R-:W-:-:S06]  /*0110*/  IMAD.WIDE R6, R0, 0x4, R6 ;  /* 0x0000000400067825 */ /* 0x004fcc00078e0206 */
[----:B------:R-:W2:Y:S01]  /*0120*/  LDG.E R6, desc[UR10][R6.64] ;  /* 0x0000000a06067981 */ /* 0x000ea2000c1e1900 */
[----:B---3--:R-:W-:-:S05]  /*0130*/  IMAD.WIDE R2, R5, 0x4, R2 ;  /* 0x0000000405027825 */ /* 0x008fca00078e0202 */
[----:B------:R-:W3:Y:S01]  /*0140*/  LDG.E R13, desc[UR10][R2.64] ;  /* 0x0000000a020d7981 */ /* 0x000ee2000c1e1900 */
[----:B------:R-:W0:Y:S01]  /*0150*/  LDC.64 R10, c[0x0][0x3a8] ;  /* 0x0000ea00ff0a7b82 */ /* 0x000e220000000a00 */
[----:B----4-:R-:W-:-:S04]  /*0160*/  FADD R12, -R9, 1 ;  /* 0x3f800000090c7421 */ /* 0x010fc80000000100 */
[----:B------:R-:W-:Y:S01]  /*0170*/  FMUL R5, R9, R12 ;  /* 0x0000000c09057220 */ /* 0x000fe20000400000 */
[----:B--2---:R-:W-:-:S04]  /*0180*/  FADD R4, -R6, R9 ;  /* 0x0000000906047221 */ /* 0x004fc80000000100 */
[----:B------:R-:W-:-:S04]  /*0190*/  FMUL R4, R4, R5 ;  /* 0x0000000504047220 */ /* 0x000fc80000400000 */
[----:B---3--:R-:W-:-:S04]  /*01a0*/  FMUL R13, R4, R13 ;  /* 0x0000000d040d7220 */ /* 0x008fc80000400000 */
[----:B------:R-:W-:-:S05]  /*01b0*/  FMUL R13, R13, -0.10000000149011611938 ;  /* 0xbdcccccd0d0d7820 */ /* 0x000fca0000400000 */
[----:B0-----:R0:W-:Y:S04]  /*01c0*/  REDG.E.ADD.F32.FTZ.RN.STRONG.GPU desc[UR10][R10.64], R13 ;  /* 0x0000000d0a0079a6 */ /* 0x0011e8000c12f30a */
[----:B------:R-:W2:Y:S01]  /*01d0*/  LDG.E R5, desc[UR10][R2.64+0x4] ;  /* 0x0000040a02057981 */ /* 0x000ea2000c1e1900 */
[----:B------:R-:W-:-:S04]  /*01e0*/  UIADD3 UR8, UP0, UPT, UR8, 0x4, URZ ;  /* 0x0000000408087890 */ /* 0x000fc8000ff1e0ff */
[----:B------:R-:W-:Y:S02]  /*01f0*/  UIADD3.X UR9, UPT, UPT, URZ, UR9, URZ, UP0, !UPT ;  /* 0x00000009ff097290 */ /* 0x000fe400087fe4ff */
[----:B------:R-:W-:-:S04]  /*0200*/  MOV R6, UR8 ;  /* 0x0000000800067c02 */ /* 0x000fc80008000f00 */
[----:B------:R-:W-:Y:S01]  /*0210*/  MOV R7, UR9 ;  /* 0x0000000900077c02 */ /* 0x000fe20008000f00 */
[----:B--2---:R-:W-:-:S04]  /*0220*/  FMUL R5, R4, R5 ;  /* 0x0000000504057220 */ /* 0x004fc80000400000 */
[----:B------:R-:W-:-:S05]  /*0230*/  FMUL R5, R5, -0.10000000149011611938 ;  /* 0xbdcccccd05057820 */ /* 0x000fca0000400000 */
[----:B------:R1:W-:Y:S04]  /*0240*/  REDG.E.ADD.F32.FTZ.RN.STRONG.GPU desc[UR10][R6.64], R5 ;  /* 0x00000005060079a6 */ /* 0x0003e8000c12f30a */
[----:B------:R-:W2:Y:S02]  /*0250*/  LDG.E R9, desc[UR10][R2.64+0x8] ;  /* 0x0000080a02097981 */ /* 0x000ea4000c1e1900 */
[----:B--2---:R-:W-:-:S04]  /*0260*/  FMUL R9, R4, R9 ;  /* 0x0000000904097220 */ /* 0x004fc80000400000 */
[----:B------:R-:W-:-:S05]  /*0270*/  FMUL R9, R9, -0.10000000149011611938 ;  /* 0xbdcccccd09097820 */ /* 0x000fca0000400000 */
[----:B------:R2:W-:Y:S04]  /*0280*/  REDG.E.ADD.F32.FTZ.RN.STRONG.GPU desc[UR10][R6.64+0x4], R9 ;  /* 0x00000409060079a6 */ /* 0x0005e8000c12f30a */
[----:B0-----:R-:W3:Y:S02]  /*0290*/  LDG.E R11, desc[UR10][R2.64+0xc] ;  /* 0x00000c0a020b7981 */ /* 0x001ee4000c1e1900 */
[----:B---3--:R-:W-:-:S04]  /*02a0*/  FMUL R11, R4, R11 ;  /* 0x0000000b040b7220 */ /* 0x008fc80000400000 */
[----:B------:R-:W-:-:S05]  /*02b0*/  FMUL R11, R11, -0.10000000149011611938 ;  /* 0xbdcccccd0b0b7820 */ /* 0x000fca0000400000 */
[----:B------:R0:W-:Y:S04]  /*02c0*/  REDG.E.ADD.F32.FTZ.RN.STRONG.GPU desc[UR10][R6.64+0x8], R11 ;  /* 0x0000080b060079a6 */ /* 0x0001e8000c12f30a */
[----:B------:R-:W3:Y:S02]  /*02d0*/  LDG.E R13, desc[UR10][R2.64+0x10] ;  /* 0x0000100a020d7981 */ /* 0x000ee4000c1e1900 */
[----:B---3--:R-:W-:-:S04]  /*02e0*/  FMUL R13, R4, R13 ;  /* 0x0000000d040d7220 */ /* 0x008fc80000400000 */
[----:B------:R-:W-:-:S05]  /*02f0*/  FMUL R13, R13, -0.10000000149011611938 ;  /* 0xbdcccccd0d0d7820 */ /* 0x000fca0000400000 */
[----:B------:R3:W-:Y:S04]  /*0300*/  REDG.E.ADD.F32.FTZ.RN.STRONG.GPU desc[UR10][R6.64+0xc], R13 ;  /* 0x00000c0d060079a6 */ /* 0x0007e8000c12f30a */
[----:B-1----:R-:W4:Y:S02]  /*0310*/  LDG.E R5, desc[UR10][R2.64+0x14] ;  /* 0x0000140a02057981 */ /* 0x002f24000c1e1900 */
[----:B----4-:R-:W-:-:S04]  /*0320*/  FMUL R5, R4, R5 ;  /* 0x0000000504057220 */ /* 0x010fc80000400000 */
[----:B------:R-:W-:-:S05]  /*0330*/  FMUL R5, R5, -0.10000000149011611938 ;  /* 0xbdcccccd05057820 */ /* 0x000fca0000400000 */
[----:B------:R1:W-:Y:S04]  /*0340*/  REDG.E.ADD.F32.FTZ.RN.STRONG.GPU desc[UR10][R6.64+0x10], R5 ;  /* 0x00001005060079a6 */ /* 0x0003e8000c12f30a */
[----:B--2---:R-:W2:Y:S02]  /*0350*/  LDG.E R9, desc[UR10][R2.64+0x18] ;  /* 0x0000180a02097981 */ /* 0x004ea4000c1e1900 */
[----:B--2---:R-:W-:-:S04]  /*0360*/  FMUL R9, R4, R9 ;  /* 0x0000000904097220 */ /* 0x004fc80000400000 */
[----:B------:R-:W-:-:S05]  /*0370*/  FMUL R9, R9, -0.10000000149011611938 ;  /* 0xbdcccccd09097820 */ /* 0x000fca0000400000 */
[----:B------:R2:W-:Y:S04]  /*0380*/  REDG.E.ADD.F32.FTZ.RN.STRONG.GPU desc[UR10][R6.64+0x14], R9 ;  /* 0x00001409060079a6 */ /* 0x0005e8000c12f30a */
[----:B0-----:R-:W4:Y:S02]  /*0390*/  LDG.E R11, desc[UR10][R2.64+0x1c] ;  /* 0x00001c0a020b7981 */ /* 0x001f24000c1e1900 */
[----:B----4-:R-:W-:-:S04]  /*03a0*/  FMUL R11, R4, R11 ;  /* 0x0000000b040b7220 */ /* 0x010fc80000400000 */
[----:B------:R-:W-:-:S05]  /*03b0*/  FMUL R11, R11, -0.10000000149011611938 ;  /* 0xbdcccccd0b0b7820 */ /* 0x000fca0000400000 */
[----:B------:R0:W-:Y:S04]  /*03c0*/  REDG.E.ADD.F32.FTZ.RN.STRONG.GPU desc[UR10][R6.64+0x18], R11 ;  /* 0x0000180b060079a6 */ /* 0x0001e8000c12f30a */
[----:B---3--:R-:W3:Y:S02]  /*03d0*/  LDG.E R13, desc[UR10][R2.64+0x20] ;  /* 0x0000200a020d7981 */ /* 0x008ee4000c1e1900 */
        /* <DEDUP_REMOVED lines=82> */
[----:B------:R-:W-:Y:S04]  /*0900*/  REDG.E.ADD.F32.FTZ.RN.STRONG.GPU desc[UR10][R6.64+0x6c], R13 ;  /* 0x00006c0d060079a6 */ /* 0x000fe8000c12f30a */
[----:B-1----:R-:W3:Y:S02]  /*0910*/  LDG.E R5, desc[UR10][R2.64+0x74] ;  /* 0x0000740a02057981 */ /* 0x002ee4000c1e1900 */
[----:B---3--:R-:W-:-:S04]  /*0920*/  FMUL R5, R4, R5 ;  /* 0x0000000504057220 */ /* 0x008fc80000400000 */
[----:B------:R-:W-:-:S05]  /*0930*/  FMUL R5, R5, -0.10000000149011611938 ;  /* 0xbdcccccd05057820 */ /* 0x000fca0000400000 */
[----:B------:R1:W-:Y:S04]  /*0940*/  REDG.E.ADD.F32.FTZ.RN.STRONG.GPU desc[UR10][R6.64+0x70], R5 ;  /* 0x00007005060079a6 */ /* 0x0003e8000c12f30a */
[----:B--2---:R-:W2:Y:S02]  /*0950*/  LDG.E R9, desc[UR10][R2.64+0x78] ;  /* 0x0000780a02097981 */ /* 0x004ea4000c1e1900 */
[----:B--2---:R-:W-:-:S04]  /*0960*/  FMUL R9, R4, R9 ;  /* 0x0000000904097220 */ /* 0x004fc80000400000 */
[----:B------:R-:W-:-:S05]  /*0970*/  FMUL R15, R9, -0.10000000149011611938 ;  /* 0xbdcccccd090f7820 */ /* 0x000fca0000400000 */
[----:B------:R-:W-:Y:S04]  /*0980*/  REDG.E.ADD.F32.FTZ.RN.STRONG.GPU desc[UR10][R6.64+0x74], R15 ;  /* 0x0000740f060079a6 */ /* 0x000fe8000c12f30a */
[----:B0-----:R0:W2:Y:S01]  /*0990*/  LDG.E R11, desc[UR10][R2.64+0x7c] ;  /* 0x00007c0a020b7981 */ /* 0x0010a2000c1e1900 */
[----:B------:R-:W3:Y:S01]  /*09a0*/  LDC.64 R8, c[0x0][0x3b0] ;  /* 0x0000ec00ff087b82 */ /* 0x000ee20000000a00 */
[----:B-----5:R-:W-:Y:S02]  /*09b0*/  UIADD3 UR6, UP0, UPT, UR12, 0x104, URZ ;  /* 0x000001040c067890 */ /* 0x020fe4000ff1e0ff */
[----:B------:R-:W-:Y:S01]  /*09c0*/  UIADD3 UR4, UP1, UPT, UR14, 0x4, URZ ;  /* 0x000000040e047890 */ /* 0x000fe2000ff3e0ff */
[----:B------:R-:W-:Y:S01]  /*09d0*/  FMUL R17, R4, -0.10000000149011611938 ;  /* 0xbdcccccd04117820 */ /* 0x000fe20000400000 */
[----:B-1----:R-:W-:Y:S01]  /*09e0*/  LEA R5, R0, R0, 0x2 ;  /* 0x0000000000057211 */ /* 0x002fe200078e10ff */
[----:B------:R-:W-:-:S02]  /*09f0*/  UIADD3.X UR7, UPT, UPT, URZ, UR13, URZ, UP0, !UPT ;  /* 0x0000000dff077290 */ /* 0x000fc400087fe4ff */
[----:B------:R-:W-:Y:S01]  /*0a00*/  UIADD3.X UR5, UPT, UPT, URZ, UR15, URZ, UP1, !UPT ;  /* 0x0000000fff057290 */ /* 0x000fe20008ffe4ff */
[----:B0-----:R-:W-:Y:S02]  /*0a10*/  IADD3 R2, P0, PT, R2, 0x4, RZ ;  /* 0x0000000402027810 */ /* 0x001fe40007f1e0ff */
[----:B------:R-:W-:Y:S02]  /*0a20*/  MOV R14, UR6 ;  /* 0x00000006000e7c02 */ /* 0x000fe40008000f00 */
[----:B------:R-:W-:Y:S02]  /*0a30*/  IADD3.X R3, PT, PT, RZ, R3, RZ, P0, !PT ;  /* 0x00000003ff037210 */ /* 0x000fe400007fe4ff */
[----:B------:R-:W-:Y:S01]  /*0a40*/  MOV R0, UR4 ;  /* 0x0000000400007c02 */ /* 0x000fe20008000f00 */
[----:B------:R-:W-:Y:S01]  /*0a50*/  UMOV UR4, URZ ;  /* 0x000000ff00047c82 */ /* 0x000fe20008000000 */
[----:B--2---:R-:W-:-:S04]  /*0a60*/  FMUL R11, R4, R11 ;  /* 0x0000000b040b7220 */ /* 0x004fc80000400000 */
[----:B------:R-:W-:Y:S02]  /*0a70*/  FMUL R13, R11, -0.10000000149011611938 ;  /* 0xbdcccccd0b0d7820 */ /* 0x000fe40000400000 */
[----:B------:R-:W0:Y:S03]  /*0a80*/  LDC.64 R10, c[0x0][0x380] ;  /* 0x0000e000ff0a7b82 */ /* 0x000e260000000a00 */
[----:B------:R-:W-:Y:S04]  /*0a90*/  REDG.E.ADD.F32.FTZ.RN.STRONG.GPU desc[UR10][R6.64+0x78], R13 ;  /* 0x0000780d060079a6 */ /* 0x000fe8000c12f30a */
[----:B---3--:R1:W-:Y:S02]  /*0aa0*/  REDG.E.ADD.F32.FTZ.RN.STRONG.GPU desc[UR10][R8.64], R17 ;  /* 0x00000011080079a6 */ /* 0x0083e4000c12f30a */
[----:B-1----:R-:W-:-:S02]  /*0ab0*/  MOV R8, UR8 ;  /* 0x0000000800087c02 */ /* 0x002fc40008000f00 */
[----:B------:R-:W-:Y:S02]  /*0ac0*/  MOV R9, UR9 ;  /* 0x0000000900097c02 */ /* 0x000fe40008000f00 */
[----:B------:R-:W-:Y:S01]  /*0ad0*/  MOV R17, UR7 ;  /* 0x0000000700117c02 */ /* 0x000fe20008000f00 */
[----:B0-----:R-:W-:Y:S01]  /*0ae0*/  IMAD.WIDE R6, R5, 0x4, R10 ;  /* 0x0000000405067825 */ /* 0x001fe200078e020a */
[----:B------:R-:W-:-:S07]  /*0af0*/  MOV R5, UR5 ;  /* 0x0000000500057c02 */ /* 0x000fce0008000f00 */
.L_x_0:
[----:B------:R-:W2:Y:S04]  /*0b00*/  LDG.E R10, desc[UR10][R2.64+-0x4] ;  /* 0xfffffc0a020a7981 */ /* 0x000ea8000c1e1900 */
[----:B------:R-:W3:Y:S04]  /*0b10*/  LDG.E R11, desc[UR10][R8.64+-0x4] ;  /* 0xfffffc0a080b7981 */ /* 0x000ee8000c1e1900 */
[----:B------:R-:W4:Y:S01]  /*0b20*/  LDG.E R15, desc[UR10][R6.64] ;  /* 0x0000000a060f7981 */ /* 0x000f22000c1e1900 */
[----:B--2---:R-:W-:Y:S01]  /*0b30*/  FADD R13, -R10, 1 ;  /* 0x3f8000000a0d7421 */ /* 0x004fe20000000100 */
[----:B---3--:R-:W-:-:S03]  /*0b40*/  FMUL R11, R4, R11 ;  /* 0x0000000b040b7220 */ /* 0x008fc60000400000 */
[----:B------:R-:W-:-:S04]  /*0b50*/  FMUL R10, R10, R13 ;  /* 0x0000000d0a0a7220 */ /* 0x000fc80000400000 */
[----:B------:R-:W-:Y:S01]  /*0b60*/  FMUL R12, R11, R10 ;  /* 0x0000000a0b0c7220 */ /* 0x000fe20000400000 */
[----:B------:R-:W-:Y:S02]  /*0b70*/  MOV R10, R14 ;  /* 0x0000000e000a7202 */ /* 0x000fe40000000f00 */
[----:B------:R-:W-:Y:S01]  /*0b80*/  MOV R11, R17 ;  /* 0x00000011000b7202 */ /* 0x000fe20000000f00 */
[----:B----4-:R-:W-:-:S04]  /*0b90*/  FMUL R15, R12, R15 ;  /* 0x0000000f0c0f7220 */ /* 0x010fc80000400000 */
[----:B------:R-:W-:-:S05]  /*0ba0*/  FMUL R15, R15, -0.10000000149011611938 ;  /* 0xbdcccccd0f0f7820 */ /* 0x000fca0000400000 */
[----:B------:R0:W-:Y:S04]  /*0bb0*/  REDG.E.ADD.F32.FTZ.RN.STRONG.GPU desc[UR10][R10.64+-0x104], R15 ;  /* 0xfffefc0f0a0079a6 */ /* 0x0001e8000c12f30a */
[----:B------:R-:W2:Y:S02]  /*0bc0*/  LDG.E R13, desc[UR10][R6.64+0x4] ;  /* 0x0000040a060d7981 */ /* 0x000ea4000c1e1900 */
[----:B--2---:R-:W-:-:S04]  /*0bd0*/  FMUL R13, R12, R13 ;  /* 0x0000000d0c0d7220 */ /* 0x004fc80000400000 */
[----:B------:R-:W-:-:S05]  /*0be0*/  FMUL R13, R13, -0.10000000149011611938 ;  /* 0xbdcccccd0d0d7820 */ /* 0x000fca0000400000 */
[----:B------:R1:W-:Y:S04]  /*0bf0*/  REDG.E.ADD.F32.FTZ.RN.STRONG.GPU desc[UR10][R10.64+-0x84], R13 ;  /* 0xffff7c0d0a0079a6 */ /* 0x0003e8000c12f30a */
[----:B------:R-:W2:Y:S02]  /*0c00*/  LDG.E R17, desc[UR10][R6.64+0x8] ;  /* 0x0000080a06117981 */ /* 0x000ea4000c1e1900 */
[----:B--2---:R-:W-:-:S04]  /*0c10*/  FMUL R17, R12, R17 ;  /* 0x000000110c117220 */ /* 0x004fc80000400000 */
[----:B------:R-:W-:-:S05]  /*0c20*/  FMUL R17, R17, -0.10000000149011611938 ;  /* 0xbdcccccd11117820 */ /* 0x000fca0000400000 */
[----:B------:R2:W-:Y:S04]  /*0c30*/  REDG.E.ADD.F32.FTZ.RN.STRONG.GPU desc[UR10][R10.64+-0x4], R17 ;  /* 0xfffffc110a0079a6 */ /* 0x0005e8000c12f30a */
[----:B------:R-:W3:Y:S02]  /*0c40*/  LDG.E R19, desc[UR10][R6.64+0xc] ;  /* 0x00000c0a06137981 */ /* 0x000ee4000c1e1900 */
[----:B---3--:R-:W-:-:S04]  /*0c50*/  FMUL R19, R12, R19 ;  /* 0x000000130c137220 */ /* 0x008fc80000400000 */
[----:B------:R-:W-:-:S05]  /*0c60*/  FMUL R19, R19, -0.10000000149011611938 ;  /* 0xbdcccccd13137820 */ /* 0x000fca0000400000 */
[----:B------:R-:W-:Y:S04]  /*0c70*/  REDG.E.ADD.F32.FTZ.RN.STRONG.GPU desc[UR10][R10.64+0x7c], R19 ;  /* 0x00007c130a0079a6 */ /* 0x000fe8000c12f30a */
[----:B0-----:R-:W3:Y:S01]  /*0c80*/  LDG.E R15, desc[UR10][R6.64+0x10] ;  /* 0x0000100a060f7981 */ /* 0x001ee2000c1e1900 */
[C---:B------:R-:W-:Y:S01]  /*0c90*/  FMUL R21, R12.reuse, -0.10000000149011611938 ;  /* 0xbdcccccd0c157820 */ /* 0x040fe20000400000 */
[----:B-1----:R-:W-:Y:S01]  /*0ca0*/  MOV R13, R5 ;  /* 0x00000005000d7202 */ /* 0x002fe20000000f00 */
[----:B---3--:R-:W-:Y:S01]  /*0cb0*/  FMUL R15, R12, R15 ;  /* 0x0000000f0c0f7220 */ /* 0x008fe20000400000 */
[----:B------:R-:W-:-:S03]  /*0cc0*/  MOV R12, R0 ;  /* 0x00000000000c7202 */ /* 0x000fc60000000f00 */
[----:B------:R-:W-:-:S05]  /*0cd0*/  FMUL R15, R15, -0.10000000149011611938 ;  /* 0xbdcccccd0f0f7820 */ /* 0x000fca0000400000 */
[----:B------:R0:W-:Y:S04]  /*0ce0*/  REDG.E.ADD.F32.FTZ.RN.STRONG.GPU desc[UR10][R10.64+0xfc], R15 ;  /* 0x0000fc0f0a0079a6 */ /* 0x0001e8000c12f30a */
[----:B------:R1:W-:Y:S04]  /*0cf0*/  REDG.E.ADD.F32.FTZ.RN.STRONG.GPU desc[UR10][R12.64+-0x4], R21 ;  /* 0xfffffc150c0079a6 */ /* 0x0003e8000c12f30a */
[----:B------:R-:W2:Y:S04]  /*0d00*/  LDG.E R0, desc[UR10][R2.64] ;  /* 0x0000000a02007981 */ /* 0x000ea8000c1e1900 */
[----:B------:R-:W3:Y:S04]  /*0d10*/  LDG.E R5, desc[UR10][R8.64] ;  /* 0x0000000a08057981 */ /* 0x000ee8000c1e1900 */
[----:B------:R-:W4:Y:S01]  /*0d20*/  LDG.E R23, desc[UR10][R6.64] ;  /* 0x0000000a06177981 */ /* 0x000f22000c1e1900 */
[----:B--2---:R-:W-:Y:S01]  /*0d30*/  FADD R17, -R0, 1 ;  /* 0x3f80000000117421 */ /* 0x004fe20000000100 */
[----:B---3--:R-:W-:-:S03]  /*0d40*/  FMUL R5, R4, R5 ;  /* 0x0000000504057220 */ /* 0x008fc60000400000 */
[----:B------:R-:W-:-:S04]  /*0d50*/  FMUL R0, R0, R17 ;  /* 0x0000001100007220 */ /* 0x000fc80000400000 */
[----:B------:R-:W-:-:S04]  /*0d60*/  FMUL R0, R5, R0 ;  /* 0x0000000005007220 */ /* 0x000fc80000400000 */
[----:B----4-:R-:W-:-:S04]  /*0d70*/  FMUL R23, R0, R23 ;  /* 0x0000001700177220 */ /* 0x010fc80000400000 */
[----:B------:R-:W-:-:S05]  /*0d80*/  FMUL R23, R23, -0.10000000149011611938 ;  /* 0xbdcccccd17177820 */ /* 0x000fca0000400000 */
[----:B------:R-:W-:Y:S04]  /*0d90*/  REDG.E.ADD.F32.FTZ.RN.STRONG.GPU desc[UR10][R10.64+-0x100], R23 ;  /* 0xffff00170a0079a6 */ /* 0x000fe8000c12f30a */
[----:B------:R-:W2:Y:S02]  /*0da0*/  LDG.E R5, desc[UR10][R6.64+0x4] ;  /* 0x0000040a06057981 */ /* 0x000ea4000c1e1900 */
[----:B--2---:R-:W-:-:S04]  /*0db0*/  FMUL R5, R0, R5 ;  /* 0x0000000500057220 */ /* 0x004fc80000400000 */
[----:B------:R-:W-:-:S05]  /*0dc0*/  FMUL R5, R5, -0.10000000149011611938 ;  /* 0xbdcccccd05057820 */ /* 0x000fca0000400000 */
[----:B------:R-:W-:Y:S04]  /*0dd0*/  REDG.E.ADD.F32.FTZ.RN.STRONG.GPU desc[UR10][R10.64+-0x80], R5 ;  /* 0xffff80050a0079a6 */ /* 0x000fe8000c12f30a */
[----:B0-----:R-:W2:Y:S02]  /*0de0*/  LDG.E R15, desc[UR10][R6.64+0x8] ;  /* 0x0000080a060f7981 */ /* 0x001ea4000c1e1900 */
[----:B--2---:R-:W-:-:S04]  /*0df0*/  FMUL R15, R0, R15 ;  /* 0x0000000f000f7220 */ /* 0x004fc80000400000 */
[----:B------:R-:W-:-:S05]  /*0e00*/  FMUL R15, R15, -0.10000000149011611938 ;  /* 0xbdcccccd0f0f7820 */ /* 0x000fca0000400000 */
[----:B------:R-:W-:Y:S04]  /*0e10*/  REDG.E.ADD.F32.FTZ.RN.STRONG.GPU desc[UR10][R10.64], R15 ;  /* 0x0000000f0a0079a6 */ /* 0x000fe8000c12f30a */
[----:B------:R-:W2:Y:S02]  /*0e20*/  LDG.E R17, desc[UR10][R6.64+0xc] ;  /* 0x00000c0a06117981 */ /* 0x000ea4000c1e1900 */
[----:B--2---:R-:W-:-:S04]  /*0e30*/  FMUL R17, R0, R17 ;  /* 0x0000001100117220 */ /* 0x004fc80000400000 */
[----:B------:R-:W-:-:S05]  /*0e40*/  FMUL R17, R17, -0.10000000149011611938 ;  /* 0xbdcccccd11117820 */ /* 0x000fca0000400000 */
[----:B------:R0:W-:Y:S04]  /*0e50*/  REDG.E.ADD.F32.FTZ.RN.STRONG.GPU desc[UR10][R10.64+0x80], R17 ;  /* 0x000080110a0079a6 */ /* 0x0001e8000c12f30a */
[----:B------:R-:W2:Y:S01]  /*0e60*/  LDG.E R19, desc[UR10][R6.64+0x10] ;  /* 0x0000100a06137981 */ /* 0x000ea2000c1e1900 */
[C---:B-1----:R-:W-:Y:S01]  /*0e70*/  FMUL R21, R0.reuse, -0.10000000149011611938 ;  /* 0xbdcccccd00157820 */ /* 0x042fe20000400000 */
[----:B------:R-:W-:Y:S01]  /*0e80*/  UIADD3 UR4, UPT, UPT, UR4, 0x2, URZ ;  /* 0x0000000204047890 */ /* 0x000fe2000fffe0ff */
[----:B--2---:R-:W-:-:S04]  /*0e90*/  FMUL R19, R0, R19 ;  /* 0x0000001300137220 */ /* 0x004fc80000400000 */
[----:B------:R-:W-:-:S05]  /*0ea0*/  FMUL R19, R19, -0.10000000149011611938 ;  /* 0xbdcccccd13137820 */ /* 0x000fca0000400000 */
[----:B------:R1:W-:Y:S04]  /*0eb0*/  REDG.E.ADD.F32.FTZ.RN.STRONG.GPU desc[UR10][R10.64+0x100], R19 ;  /* 0x000100130a0079a6 */ /* 0x0003e8000c12f30a */
[----:B------:R1:W-:Y:S01]  /*0ec0*/  REDG.E.ADD.F32.FTZ.RN.STRONG.GPU desc[UR10][R12.64], R21 ;  /* 0x000000150c0079a6 */ /* 0x0003e2000c12f30a */
[----:B------:R-:W-:Y:S01]  /*0ed0*/  UISETP.NE.AND UP0, UPT, UR4, 0x20, UPT ;  /* 0x000000200400788c */ /* 0x000fe2000bf05270 */
[----:B------:R-:W-:Y:S02]  /*0ee0*/  IADD3 R8, P0, PT, R8, 0x8, RZ ;  /* 0x0000000808087810 */ /* 0x000fe40007f1e0ff */
[----:B------:R-:W-:Y:S02]  /*0ef0*/  IADD3 R2, P1, PT, R2, 0x8, RZ ;  /* 0x0000000802027810 */ /* 0x000fe40007f3e0ff */
[----:B------:R-:W-:-:S02]  /*0f00*/  IADD3 R14, P2, PT, R10, 0x8, RZ ;  /* 0x000000080a0e7810 */ /* 0x000fc40007f5e0ff */
[----:B------:R-:W-:Y:S02]  /*0f10*/  IADD3 R0, P3, PT, R12, 0x8, RZ ;  /* 0x000000080c007810 */ /* 0x000fe40007f7e0ff */
[----:B------:R-:W-:Y:S02]  /*0f20*/  IADD3.X R9, PT, PT, RZ, R9, RZ, P0, !PT ;  /* 0x00000009ff097210 */ /* 0x000fe400007fe4ff */
[----:B------:R-:W-:Y:S02]  /*0f30*/  IADD3.X R3, PT, PT, RZ, R3, RZ, P1, !PT ;  /* 0x00000003ff037210 */ /* 0x000fe40000ffe4ff */
[----:B0-----:R-:W-:Y:S02]  /*0f40*/  IADD3.X R17, PT, PT, RZ, R11, RZ, P2, !PT ;  /* 0x0000000bff117210 */ /* 0x001fe400017fe4ff */
[----:B------:R-:W-:Y:S01]  /*0f50*/  IADD3.X R5, PT, PT, RZ, R13, RZ, P3, !PT ;  /* 0x0000000dff057210 */ /* 0x000fe20001ffe4ff */
[----:B-1----:R-:W-:Y:S06]  /*0f60*/  BRA.U UP0, `(.L_x_0) ;  /* 0xfffffff900e47547 */ /* 0x002fec000b83ffff */
[----:B------:R-:W-:Y:S05]  /*0f70*/  EXIT ;  /* 0x000000000000794d */ /* 0x000fea0003800000 */
.L_x_1:
[----:B------:R-:W-:-:S00]  /*0f80*/  BRA `(.L_x_1) ;  /* 0xfffffffc00fc7947 */ /* 0x000fc0000383ffff */
[----:B------:R-:W-:-:S00]  /*0f90*/  NOP ;  /* 0x0000000000007918 */ /* 0x000fc00000000000 */
        /* <DEDUP_REMOVED lines=14> */
.L_x_18:


//--------------------- .text._Z7forwardPfS_S_S_S_S_S_i --------------------------
	.section	.text._Z7forwardPfS_S_S_S_S_S_i,"ax",@progbits
	.align	128
        .global         _Z7forwardPfS_S_S_S_S_S_i
        .type           _Z7forwardPfS_S_S_S_S_S_i,@function
        .size           _Z7forwardPfS_S_S_S_S_S_i,(.L_x_17 - _Z7forwardPfS_S_S_S_S_S_i)
        .other          _Z7forwardPfS_S_S_S_S_S_i,@"STO_CUDA_ENTRY STV_DEFAULT"
_Z7forwardPfS_S_S_S_S_S_i:
.text._Z7forwardPfS_S_S_S_S_S_i:
        /* <DEDUP_REMOVED lines=8> */
[----:B------:R-:W0:Y:S01]  /*0080*/  LDCU.64 UR6, c[0x0][0x390] ;  /* 0x00007200ff0677ac */ /* 0x000e220008000a00 */
[----:B------:R-:W1:Y:S01]  /*0090*/  LDC.64 R10, c[0x0][0x380] ;  /* 0x0000e000ff0a7b82 */ /* 0x000e620000000a00 */
[C---:B------:R-:W-:Y:S01]  /*00a0*/  LEA R5, R6.reuse, R6, 0x2 ;  /* 0x0000000606057211 */ /* 0x040fe200078e10ff */
[----:B------:R-:W2:Y:S01]  /*00b0*/  LDCU.64 UR4, c[0x0][0x388] ;  /* 0x00007100ff0477ac */ /* 0x000ea20008000a00 */
[----:B------:R-:W-:Y:S01]  /*00c0*/  SHF.L.U32 R3, R6, 0x5, RZ ;  /* 0x0000000506037819 */ /* 0x000fe200000006ff */
[----:B------:R-:W3:Y:S04]  /*00d0*/  LDCU.64 UR8, c[0x0][0x358] ;  /* 0x00006b00ff0877ac */ /* 0x000ee80008000a00 */
[----:B------:R-:W4:Y:S01]  /*00e0*/  LDC.64 R12, c[0x0][0x398] ;  /* 0x0000e600ff0c7b82 */ /* 0x000f220000000a00 */
[----:B------:R-:W-:Y:S01]  /*00f0*/  MOV R7, R3 ;  /* 0x0000000300077202 */ /* 0x000fe20000000f00 */
[----:B0-----:R-:W-:-:S04]  /*0100*/  UIADD3 UR6, UP0, UPT, UR6, 0x4, URZ ;  /* 0x0000000406067890 */ /* 0x001fc8000ff1e0ff */
[----:B------:R-:W-:Y:S02]  /*0110*/  UIADD3.X UR7, UPT, UPT, URZ, UR7, URZ, UP0, !UPT ;  /* 0x00000007ff077290 */ /* 0x000fe400087fe4ff */
[----:B--2---:R-:W-:Y:S01]  /*0120*/  UIADD3 UR4, UP0, UPT, UR4, 0x104, URZ ;  /* 0x0000010404047890 */ /* 0x004fe2000ff1e0ff */
[----:B-1----:R-:W-:Y:S01]  /*0130*/  IMAD.WIDE R10, R5, 0x4, R10 ;  /* 0x00000004050a7825 */ /* 0x002fe200078e020a */
[----:B------:R-:W-:Y:S02]  /*0140*/  MOV R4, UR6 ;  /* 0x0000000600047c02 */ /* 0x000fe40008000f00 */
[----:B------:R-:W-:Y:S01]  /*0150*/  UIADD3.X UR5, UPT, UPT, URZ, UR5, URZ, UP0, !UPT ;  /* 0x00000005ff057290 */ /* 0x000fe200087fe4ff */
[----:B------:R-:W-:Y:S02]  /*0160*/  MOV R5, UR7 ;  /* 0x0000000700057c02 */ /* 0x000fe40008000f00 */
[----:B------:R-:W-:Y:S01]  /*0170*/  MOV R8, UR4 ;  /* 0x0000000400087c02 */ /* 0x000fe20008000f00 */
[----:B------:R-:W-:-:S02]  /*0180*/  UMOV UR4, URZ ;  /* 0x000000ff00047c82 */ /* 0x000fc40008000000 */
[----:B---34-:R-:W-:-:S07]  /*0190*/  MOV R9, UR5 ;  /* 0x0000000500097c02 */ /* 0x018fce0008000f00 */
.L_x_8:
[----:B------:R-:W2:Y:S04]  /*01a0*/  LDG.E R0, desc[UR8][R10.64] ;  /* 0x000000080a007981 */ /* 0x000ea8000c1e1900 */
[----:B------:R-:W2:Y:S04]  /*01b0*/  LDG.E R15, desc[UR8][R8.64+-0x104] ;  /* 0xfffefc08080f7981 */ /* 0x000ea8000c1e1900 */
[----:B------:R-:W3:Y:S04]  /*01c0*/  LDG.E R17, desc[UR8][R10.64+0x4] ;  /* 0x000004080a117981 */ /* 0x000ee8000c1e1900 */
[----:B------:R-:W3:Y:S04]  /*01d0*/  LDG.E R2, desc[UR8][R8.64+-0x84] ;  /* 0xffff7c0808027981 */ /* 0x000ee8000c1e1900 */
[----:B------:R-:W4:Y:S04]  /*01e0*/  LDG.E R19, desc[UR8][R10.64+0x8] ;  /* 0x000008080a137981 */ /* 0x000f28000c1e1900 */
[----:B------:R-:W4:Y:S04]  /*01f0*/  LDG.E R14, desc[UR8][R8.64+-0x4] ;  /* 0xfffffc08080e7981 */ /* 0x000f28000c1e1900 */
[----:B------:R-:W5:Y:S04]  /*0200*/  LDG.E R21, desc[UR8][R10.64+0xc] ;  /* 0x00000c080a157981 */ /* 0x000f68000c1e1900 */
[----:B------:R-:W5:Y:S04]  /*0210*/  LDG.E R16, desc[UR8][R8.64+0x7c] ;  /* 0x00007c0808107981 */ /* 0x000f68000c1e1900 */
[----:B------:R-:W5:Y:S04]  /*0220*/  LDG.E R23, desc[UR8][R10.64+0x10] ;  /* 0x000010080a177981 */ /* 0x000f68000c1e1900 */
[----:B------:R-:W5:Y:S04]  /*0230*/  LDG.E R18, desc[UR8][R8.64+0xfc] ;  /* 0x0000fc0808127981 */ /* 0x000f68000c1e1900 */
[----:B------:R-:W5:Y:S01]  /*0240*/  LDG.E R25, desc[UR8][R4.64+-0x4] ;  /* 0xfffffc0804197981 */ /* 0x000f62000c1e1900 */
[----:B------:R-:W-:Y:S01]  /*0250*/  BSSY.RECONVERGENT B0, `(.L_x_2) ;  /* 0x000001f000007945 */ /* 0x000fe20003800200 */
[----:B--2---:R-:W-:Y:S01]  /*0260*/  FFMA R0, R0, R15, RZ ;  /* 0x0000000f00007223 */ /* 0x004fe200000000ff */
[----:B------:R-:W-:-:S03]  /*0270*/  HFMA2 R15, -RZ, RZ, 0.96630859375, -0.0022525787353515625 ;  /* 0x3bbb989dff0f7431 */ /* 0x000fc600000001ff */
[----:B---3--:R-:W-:Y:S01]  /*0280*/  FFMA R0, R17, R2, R0 ;  /* 0x0000000211007223 */ /* 0x008fe20000000000 */
[----:B------:R-:W-:-:S03]  /*0290*/  MOV R17, 0x437c0000 ;  /* 0x437c000000117802 */ /* 0x000fc60000000f00 */
[----:B----4-:R-:W-:-:S04]  /*02a0*/  FFMA R0, R19, R14, R0 ;  /* 0x0000000e13007223 */ /* 0x010fc80000000000 */
[----:B-----5:R-:W-:-:S04]  /*02b0*/  FFMA R0, R21, R16, R0 ;  /* 0x0000001015007223 */ /* 0x020fc80000000000 */
[----:B------:R-:W-:-:S04]  /*02c0*/  FFMA R0, R23, R18, R0 ;  /* 0x0000001217007223 */ /* 0x000fc80000000000 */
[----:B------:R-:W-:-:S04]  /*02d0*/  FADD R0, R0, R25 ;  /* 0x0000001900007221 */ /* 0x000fc80000000000 */
[----:B------:R-:W-:-:S04]  /*02e0*/  FFMA.SAT R2, R0, -R15, 0.5 ;  /* 0x3f00000000027423 */ /* 0x000fc8000000280f */
[----:B------:R-:W-:-:S04]  /*02f0*/  FFMA.RM R2, R2, R17, 12582913 ;  /* 0x4b40000102027423 */ /* 0x000fc80000004011 */
[C---:B------:R-:W-:Y:S01]  /*0300*/  FADD R15, R2.reuse, -12583039 ;  /* 0xcb40007f020f7421 */ /* 0x040fe20000000000 */
[----:B------:R-:W-:-:S03]  /*0310*/  SHF.L.U32 R2, R2, 0x17, RZ ;  /* 0x0000001702027819 */ /* 0x000fc600000006ff */
[----:B------:R-:W-:-:S04]  /*0320*/  FFMA R15, R0, -1.4426950216293334961, -R15 ;  /* 0xbfb8aa3b000f7823 */ /* 0x000fc8000000080f */
[----:B------:R-:W-:-:S04]  /*0330*/  FFMA R0, R0, -1.925963033500011079e-08, R15 ;  /* 0xb2a5706000007823 */ /* 0x000fc8000000000f */
[----:B------:R-:W0:Y:S02]  /*0340*/  MUFU.EX2 R15, R0 ;  /* 0x00000000000f7308 */ /* 0x000e240000000800 */
[----:B0-----:R-:W-:Y:S01]  /*0350*/  FFMA R16, R2, R15, 1 ;  /* 0x3f80000002107423 */ /* 0x001fe2000000000f */
[----:B------:R-:W-:-:S04]  /*0360*/  IMAD.WIDE R14, R7, 0x4, R12 ;  /* 0x00000004070e7825 */ /* 0x000fc800078e020c */
[----:B------:R-:W-:-:S04]  /*0370*/  IADD3 R2, PT, PT, R16, 0x1800000, RZ ;  /* 0x0180000010027810 */ /* 0x000fc80007ffe0ff */
[----:B------:R-:W-:-:S04]  /*0380*/  LOP3.LUT R2, R2, 0x7f800000, RZ, 0xc0, !PT ;  /* 0x7f80000002027812 */ /* 0x000fc800078ec0ff */
[----:B------:R-:W-:-:S13]  /*0390*/  ISETP.GT.U32.AND P0, PT, R2, 0x1ffffff, PT ;  /* 0x01ffffff0200780c */ /* 0x000fda0003f04070 */
[----:B------:R-:W-:Y:S05]  /*03a0*/  @P0 BRA `(.L_x_3) ;  /* 0x0000000000140947 */ /* 0x000fea0003800000 */
[----:B------:R-:W-:Y:S02]  /*03b0*/  MOV R0, R16 ;  /* 0x0000001000007202 */ /* 0x000fe40000000f00 */
[----:B------:R-:W-:-:S07]  /*03c0*/  MOV R16, 0x3e0 ;  /* 0x000003e000107802 */ /* 0x000fce0000000f00 */
[----:B------:R-:W-:Y:S05]  /*03d0*/  CALL.REL.NOINC `($__internal_0_$__cuda_sm20_rcp_rn_f32_slowpath) ;  /* 0x0000000800f47944 */ /* 0x000fea0003c00000 */
[----:B------:R-:W-:Y:S01]  /*03e0*/  MOV R17, R0 ;  /* 0x0000000000117202 */ /* 0x000fe20000000f00 */
[----:B------:R-:W-:Y:S06]  /*03f0*/  BRA `(.L_x_4) ;  /* 0x0000000000107947 */ /* 0x000fec0003800000 */
.L_x_3:
[----:B------:R-:W0:Y:S02]  /*0400*/  MUFU.RCP R17, R16 ;  /* 0x0000001000117308 */ /* 0x000e240000001000 */
[----:B0-----:R-:W-:-:S04]  /*0410*/  FFMA R0, R16, R17, -1 ;  /* 0xbf80000010007423 */ /* 0x001fc80000000011 */
[----:B------:R-:W-:-:S04]  /*0420*/  FADD.FTZ R0, -R0, -RZ ;  /* 0x800000ff00007221 */ /* 0x000fc80000010100 */
[----:B------:R-:W-:-:S07]  /*0430*/  FFMA R17, R17, R0, R17 ;  /* 0x0000000011117223 */ /* 0x000fce0000000011 */
.L_x_4:
[----:B------:R-:W-:Y:S05]  /*0440*/  BSYNC.RECONVERGENT B0 ;  /* 0x0000000000007941 */ /* 0x000fea0003800200 */
.L_x_2:
[----:B------:R0:W-:Y:S04]  /*0450*/  STG.E desc[UR8][R14.64], R17 ;  /* 0x000000110e007986 */ /* 0x0001e8000c101908 */
        /* <DEDUP_REMOVED lines=11> */
[----:B0-----:R-:W-:Y:S01]  /*0510*/  HFMA2 R17, -RZ, RZ, 0.96630859375, -0.0022525787353515625 ;  /* 0x3bbb989dff117431 */ /* 0x001fe200000001ff */
[----:B------:R-:W-:Y:S01]  /*0520*/  BSSY.RECONVERGENT B0, `(.L_x_5) ;  /* 0x000001d000007945 */ /* 0x000fe20003800200 */
[----:B--2---:R-:W-:Y:S01]  /*0530*/  FFMA R0, R0, R19, RZ ;  /* 0x0000001300007223 */ /* 0x004fe200000000ff */
[----:B------:R-:W-:-:S03]  /*0540*/  MOV R19, 0x437c0000 ;  /* 0x437c000000137802 */ /* 0x000fc60000000f00 */
[----:B---3--:R-:W-:-:S04]  /*0550*/  FFMA R0, R21, R16, R0 ;  /* 0x0000001015007223 */ /* 0x008fc80000000000 */
        /* <DEDUP_REMOVED lines=9> */
[----:B------:R-:W-:-:S06]  /*05f0*/  FFMA R17, R2, -1.925963033500011079e-08, R17 ;  /* 0xb2a5706002117823 */ /* 0x000fcc0000000011 */
[----:B------:R-:W0:Y:S02]  /*0600*/  MUFU.EX2 R17, R17 ;  /* 0x0000001100117308 */ /* 0x000e240000000800 */
[----:B0-----:R-:W-:-:S05]  /*0610*/  FFMA R2, R0, R17, 1 ;  /* 0x3f80000000027423 */ /* 0x001fca0000000011 */
        /* <DEDUP_REMOVED lines=9> */
.L_x_6:
[----:B------:R-:W0:Y:S02]  /*06b0*/  MUFU.RCP R17, R2 ;  /* 0x0000000200117308 */ /* 0x000e240000001000 */
[----:B0-----:R-:W-:-:S04]  /*06c0*/  FFMA R0, R2, R17, -1 ;  /* 0xbf80000002007423 */ /* 0x001fc80000000011 */
[----:B------:R-:W-:-:S04]  /*06d0*/  FADD.FTZ R0, -R0, -RZ ;  /* 0x800000ff00007221 */ /* 0x000fc80000010100 */
[----:B------:R-:W-:-:S07]  /*06e0*/  FFMA R17, R17, R0, R17 ;  /* 0x0000000011117223 */ /* 0x000fce0000000011 */
.L_x_7:
[----:B------:R-:W-:Y:S05]  /*06f0*/  BSYNC.RECONVERGENT B0 ;  /* 0x0000000000007941 */ /* 0x000fea0003800200 */
.L_x_5:
[----:B------:R0:W-:Y:S01]  /*0700*/  STG.E desc[UR8][R14.64+0x4], R17 ;  /* 0x000004110e007986 */ /* 0x0001e2000c101908 */
[----:B------:R-:W-:Y:S01]  /*0710*/  UIADD3 UR4, UPT, UPT, UR4, 0x2, URZ ;  /* 0x0000000204047890 */ /* 0x000fe2000fffe0ff */
[----:B------:R-:W-:Y:S02]  /*0720*/  IADD3 R4, P0, PT, R4, 0x8, RZ ;  /* 0x0000000804047810 */ /* 0x000fe40007f1e0ff */
[----:B------:R-:W-:Y:S01]  /*0730*/  IADD3 R8, P1, PT, R8, 0x8, RZ ;  /* 0x0000000808087810 */ /* 0x000fe20007f3e0ff */
[----:B------:R-:W-:Y:S01]  /*0740*/  UISETP.NE.AND UP0, UPT, UR4, 0x20, UPT ;  /* 0x000000200400788c */ /* 0x000fe2000bf05270 */
[----:B------:R-:W-:Y:S02]  /*0750*/  IADD3.X R5, PT, PT, RZ, R5, RZ, P0, !PT ;  /* 0x00000005ff057210 */ /* 0x000fe400007fe4ff */
[----:B------:R-:W-:Y:S02]  /*0760*/  IADD3.X R9, PT, PT, RZ, R9, RZ, P1, !PT ;  /* 0x00000009ff097210 */ /* 0x000fe40000ffe4ff */
[----:B------:R-:W-:-:S04]  /*0770*/  IADD3 R7, PT, PT, R7, 0x2, RZ ;  /* 0x0000000207077810 */ /* 0x000fc80007ffe0ff */
[----:B0-----:R-:W-:Y:S05]  /*0780*/  BRA.U UP0, `(.L_x_8) ;  /* 0xfffffff900847547 */ /* 0x001fea000b83ffff */
[----:B------:R-:W0:Y:S08]  /*0790*/  LDC.64 R8, c[0x0][0x398] ;  /* 0x0000e600ff087b82 */ /* 0x000e300000000a00 */
[----:B------:R-:W1:Y:S01]  /*07a0*/  LDC.64 R4, c[0x0][0x3a0] ;  /* 0x0000e800ff047b82 */ /* 0x000e620000000a00 */
[----:B0-----:R-:W-:-:S05]  /*07b0*/  IMAD.WIDE R2, R3, 0x4, R8 ;  /* 0x0000000403027825 */ /* 0x001fca00078e0208 */
[----:B------:R-:W2:Y:S04]  /*07c0*/  LDG.E R0, desc[UR8][R2.64] ;  /* 0x0000000802007981 */ /* 0x000ea8000c1e1900 */
[----:B-1----:R-:W2:Y:S04]  /*07d0*/  LDG.E R7, desc[UR8][R4.64] ;  /* 0x0000000804077981 */ /* 0x002ea8000c1e1900 */
        /* <DEDUP_REMOVED lines=20> */
[----:B------:R-:W5:Y:S01]  /*0920*/  LDG.E R27, desc[UR8][R2.64+0x7c] ;  /* 0x00007c08021b7981 */ /* 0x000f62000c1e1900 */
[----:B--2---:R-:W-:-:S03]  /*0930*/  FFMA R20, R0, R7, RZ ;  /* 0x0000000700147223 */ /* 0x004fc600000000ff */
[----:B------:R-:W2:Y:S04]  /*0940*/  LDG.E R0, desc[UR8][R4.64+0x28] ;  /* 0x0000280804007981 */ /* 0x000ea8000c1e1900 */
[----:B------:R-:W2:Y:S01]  /*0950*/  LDG.E R7, desc[UR8][R2.64+0x28] ;  /* 0x0000280802077981 */ /* 0x000ea2000c1e1900 */
[----:B---3--:R-:W-:-:S03]  /*0960*/  FFMA R20, R21, R24, R20 ;  /* 0x0000001815147223 */ /* 0x008fc60000000014 */
[----:B------:R-:W3:Y:S04]  /*0970*/  LDG.E R21, desc[UR8][R2.64+0x2c] ;  /* 0x00002c0802157981 */ /* 0x000ee8000c1e1900 */
[----:B------:R-:W3:Y:S01]  /*0980*/  LDG.E R24, desc[UR8][R4.64+0x34] ;  /* 0x0000340804187981 */ /* 0x000ee2000c1e1900 */
[----:B----4-:R-:W-:-:S03]  /*0990*/  FFMA R26, R25, R26, R20 ;  /* 0x0000001a191a7223 */ /* 0x010fc60000000014 */
[----:B------:R-:W3:Y:S04]  /*09a0*/  LDG.E R20, desc[UR8][R4.64+0x2c] ;  /* 0x00002c0804147981 */ /* 0x000ee8000c1e1900 */
[----:B------:R-:W4:Y:S01]  /*09b0*/  LDG.E R25, desc[UR8][R2.64+0x34] ;  /* 0x0000340802197981 */ /* 0x000f22000c1e1900 */
[----:B-----5:R-:W-:-:S03]  /*09c0*/  FFMA R26, R23, R22, R26 ;  /* 0x00000016171a7223 */ /* 0x020fc6000000001a */
[----:B------:R-:W5:Y:S04]  /*09d0*/  LDG.E R22, desc[UR8][R4.64+0x30] ;  /* 0x0000300804167981 */ /* 0x000f68000c1e1900 */
[----:B------:R-:W5:Y:S01]  /*09e0*/  LDG.E R23, desc[UR8][R2.64+0x30] ;  /* 0x0000300802177981 */ /* 0x000f62000c1e1900 */
[----:B------:R-:W-:-:S03]  /*09f0*/  FFMA R19, R19, R18, R26 ;  /* 0x0000001213137223 */ /* 0x000fc6000000001a */
[----:B------:R-:W4:Y:S01]  /*0a00*/  LDG.E R18, desc[UR8][R4.64+0x38] ;  /* 0x0000380804127981 */ /* 0x000f22000c1e1900 */
[----:B------:R-:W-:-:S03]  /*0a10*/  FFMA R16, R16, R17, R19 ;  /* 0x0000001110107223 */ /* 0x000fc60000000013 */
[----:B------:R-:W4:Y:S04]  /*0a20*/  LDG.E R19, desc[UR8][R2.64+0x38] ;  /* 0x0000380802137981 */ /* 0x000f28000c1e1900 */
        /* <DEDUP_REMOVED lines=13> */
[----:B--2---:R-:W-:-:S03]  /*0b00*/  FFMA R26, R7, R0, R8 ;  /* 0x00000000071a7223 */ /* 0x004fc60000000008 */
[----:B------:R-:W2:Y:S04]  /*0b10*/  LDG.E R0, desc[UR8][R4.64+0x4c] ;  /* 0x00004c0804007981 */ /* 0x000ea8000c1e1900 */
[----:B------:R-:W2:Y:S04]  /*0b20*/  LDG.E R7, desc[UR8][R2.64+0x4c] ;  /* 0x00004c0802077981 */ /* 0x000ea8000c1e1900 */
[----:B------:R-:W2:Y:S01]  /*0b30*/  LDG.E R8, desc[UR8][R4.64+0x50] ;  /* 0x0000500804087981 */ /* 0x000ea2000c1e1900 */
[----:B---3--:R-:W-:-:S03]  /*0b40*/  FFMA R20, R21, R20, R26 ;  /* 0x0000001415147223 */ /* 0x008fc6000000001a */
[----:B------:R-:W3:Y:S04]  /*0b50*/  LDG.E R21, desc[UR8][R4.64+0x54] ;  /* 0x0000540804157981 */ /* 0x000ee8000c1e1900 */
[----:B------:R-:W3:Y:S01]  /*0b60*/  LDG.E R26, desc[UR8][R4.64+0x70] ;  /* 0x00007008041a7981 */ /* 0x000ee2000c1e1900 */
[----:B-----5:R-:W-:-:S03]  /*0b70*/  FFMA R20, R23, R22, R20 ;  /* 0x0000001617147223 */ /* 0x020fc60000000014 */
[----:B------:R-:W5:Y:S01]  /*0b80*/  LDG.E R23, desc[UR8][R4.64+0x5c] ;  /* 0x00005c0804177981 */ /* 0x000f62000c1e1900 */
[----:B----4-:R-:W-:-:S03]  /*0b90*/  FFMA R24, R25, R24, R20 ;  /* 0x0000001819187223 */ /* 0x010fc60000000014 */
[----:B------:R-:W3:Y:S04]  /*0ba0*/  LDG.E R20, desc[UR8][R2.64+0x54] ;  /* 0x0000540802147981 */ /* 0x000ee8000c1e1900 */
[----:B------:R-:W5:Y:S01]  /*0bb0*/  LDG.E R22, desc[UR8][R2.64+0x5c] ;  /* 0x00005c0802167981 */ /* 0x000f62000c1e1900 */
[----:B------:R-:W-:-:S03]  /*0bc0*/  FFMA R24, R19, R18, R24 ;  /* 0x0000001213187223 */ /* 0x000fc60000000018 */
[----:B------:R-:W4:Y:S04]  /*0bd0*/  LDG.E R18, desc[UR8][R4.64+0x58] ;  /* 0x0000580804127981 */ /* 0x000f28000c1e1900 */
[----:B------:R-:W4:Y:S04]  /*0be0*/  LDG.E R19, desc[UR8][R2.64+0x58] ;  /* 0x0000580802137981 */ /* 0x000f28000c1e1900 */
[----:B------:R-:W5:Y:S01]  /*0bf0*/  LDG.E R25, desc[UR8][R2.64+0x70] ;  /* 0x0000700802197981 */ /* 0x000f62000c1e1900 */
[----:B------:R-:W-:-:S04]  /*0c00*/  FFMA R10, R11, R10, R24 ;  /* 0x0000000a0b0a7223 */ /* 0x000fc80000000018 */
[----:B------:R-:W-:Y:S02]  /*0c10*/  FFMA R10, R13, R12, R10 ;  /* 0x0000000c0d0a7223 */ /* 0x000fe4000000000a */
[----:B------:R-:W5:Y:S04]  /*0c20*/  LDG.E R13, desc[UR8][R4.64+0x60] ;  /* 0x00006008040d7981 */ /* 0x000f68000c1e1900 */
[----:B------:R-:W5:Y:S01]  /*0c30*/  LDG.E R12, desc[UR8][R2.64+0x60] ;  /* 0x00006008020c7981 */ /* 0x000f62000c1e1900 */
[----:B------:R-:W-:-:S03]  /*0c40*/  FFMA R10, R15, R14, R10 ;  /* 0x0000000e0f0a7223 */ /* 0x000fc6000000000a */
[----:B------:R-:W5:Y:S04]  /*0c50*/  LDG.E R15, desc[UR8][R4.64+0x64] ;  /* 0x00006408040f7981 */ /* 0x000f68000c1e1900 */
[----:B------:R-:W5:Y:S01]  /*0c60*/  LDG.E R14, desc[UR8][R2.64+0x64] ;  /* 0x00006408020e7981 */ /* 0x000f62000c1e1900 */
[----:B------:R-:W-:Y:S02]  /*0c70*/  FFMA R24, R17, R16, R10 ;  /* 0x0000001011187223 */ /* 0x000fe4000000000a */
[----:B------:R-:W0:Y:S01]  /*0c80*/  LDC.64 R10, c[0x0][0x3a8] ;  /* 0x0000ea00ff0a7b82 */ /* 0x000e220000000a00 */
[----:B------:R-:W5:Y:S04]  /*0c90*/  LDG.E R17, desc[UR8][R4.64+0x68] ;  /* 0x0000680804117981 */ /* 0x000f68000c1e1900 */
[----:B------:R-:W5:Y:S04]  /*0ca0*/  LDG.E R16, desc[UR8][R2.64+0x68] ;  /* 0x0000680802107981 */ /* 0x000f68000c1e1900 */
[----:B0-----:R-:W5:Y:S01]  /*0cb0*/  LDG.E R10, desc[UR8][R10.64] ;  /* 0x000000080a0a7981 */ /* 0x001f62000c1e1900 */
[----:B--2---:R-:W-:-:S03]  /*0cc0*/  FFMA R24, R7, R0, R24 ;  /* 0x0000000007187223 */ /* 0x004fc60000000018 */
[----:B------:R-:W2:Y:S04]  /*0cd0*/  LDG.E R7, desc[UR8][R4.64+0x6c] ;  /* 0x00006c0804077981 */ /* 0x000ea8000c1e1900 */
[----:B------:R-:W2:Y:S01]  /*0ce0*/  LDG.E R0, desc[UR8][R2.64+0x6c] ;  /* 0x00006c0802007981 */ /* 0x000ea2000c1e1900 */
[----:B------:R-:W-:-:S03]  /*0cf0*/  FFMA R9, R9, R8, R24 ;  /* 0x0000000809097223 */ /* 0x000fc60000000018 */
[----:B------:R-:W2:Y:S04]  /*0d00*/  LDG.E R24, desc[UR8][R2.64+0x74] ;  /* 0x0000740802187981 */ /* 0x000ea8000c1e1900 */
[----:B------:R0:W2:Y:S04]  /*0d10*/  LDG.E R8, desc[UR8][R2.64+0x78] ;  /* 0x0000780802087981 */ /* 0x0000a8000c1e1900 */
[----:B------:R1:W2:Y:S01]  /*0d20*/  LDG.E R4, desc[UR8][R4.64+0x7c] ;  /* 0x00007c0804047981 */ /* 0x0002a2000c1e1900 */
[----:B---3--:R-:W-:-:S04]  /*0d30*/  FFMA R20, R20, R21, R9 ;  /* 0x0000001514147223 */ /* 0x008fc80000000009 */
[----:B----4-:R-:W-:-:S04]  /*0d40*/  FFMA R19, R19, R18, R20 ;  /* 0x0000001213137223 */ /* 0x010fc80000000014 */
[----:B-----5:R-:W-:-:S04]  /*0d50*/  FFMA R19, R22, R23, R19 ;  /* 0x0000001716137223 */ /* 0x020fc80000000013 */
[----:B------:R-:W-:-:S04]  /*0d60*/  FFMA R13, R12, R13, R19 ;  /* 0x0000000d0c0d7223 */ /* 0x000fc80000000013 */
[----:B------:R-:W-:-:S04]  /*0d70*/  FFMA R13, R14, R15, R13 ;  /* 0x0000000f0e0d7223 */ /* 0x000fc8000000000d */
[----:B------:R-:W-:Y:S01]  /*0d80*/  FFMA R13, R16, R17, R13 ;  /* 0x00000011100d7223 */ /* 0x000fe2000000000d */
[----:B0-----:R-:W-:Y:S01]  /*0d90*/  HFMA2 R3, -RZ, RZ, 0.96630859375, -0.0022525787353515625 ;  /* 0x3bbb989dff037431 */ /* 0x001fe200000001ff */
[----:B-1----:R-:W-:Y:S01]  /*0da0*/  MOV R5, 0x437c0000 ;  /* 0x437c000000057802 */ /* 0x002fe20000000f00 */
[----:B------:R-:W-:Y:S01]  /*0db0*/  BSSY.RECONVERGENT B0, `(.L_x_9) ;  /* 0x000001b000007945 */ /* 0x000fe20003800200 */
[----:B--2---:R-:W-:-:S04]  /*0dc0*/  FFMA R0, R0, R7, R13 ;  /* 0x0000000700007223 */ /* 0x004fc8000000000d */
[----:B------:R-:W-:-:S04]  /*0dd0*/  FFMA R25, R25, R26, R0 ;  /* 0x0000001a19197223 */ /* 0x000fc80000000000 */
[----:B------:R-:W-:-:S04]  /*0de0*/  FFMA R25, R24, R28, R25 ;  /* 0x0000001c18197223 */ /* 0x000fc80000000019 */
[----:B------:R-:W-:-:S04]  /*0df0*/  FFMA R8, R8, R29, R25 ;  /* 0x0000001d08087223 */ /* 0x000fc80000000019 */
[----:B------:R-:W-:-:S04]  /*0e00*/  FFMA R27, R27, R4, R8 ;  /* 0x000000041b1b7223 */ /* 0x000fc80000000008 */
[----:B------:R-:W-:-:S04]  /*0e10*/  FADD R10, R27, R10 ;  /* 0x0000000a1b0a7221 */ /* 0x000fc80000000000 */
[----:B------:R-:W-:-:S04]  /*0e20*/  FFMA.SAT R0, R10, -R3, 0.5 ;  /* 0x3f0000000a007423 */ /* 0x000fc80000002803 */
[----:B------:R-:W-:-:S04]  /*0e30*/  FFMA.RM R0, R0, R5, 12582913 ;  /* 0x4b40000100007423 */ /* 0x000fc80000004005 */
[----:B------:R-:W-:-:S04]  /*0e40*/  FADD R3, R0, -12583039 ;  /* 0xcb40007f00037421 */ /* 0x000fc80000000000 */
[----:B------:R-:W-:-:S04]  /*0e50*/  FFMA R3, R10, -1.4426950216293334961, -R3 ;  /* 0xbfb8aa3b0a037823 */ /* 0x000fc80000000803 */
[----:B------:R-:W-:-:S06]  /*0e60*/  FFMA R3, R10, -1.925963033500011079e-08, R3 ;  /* 0xb2a570600a037823 */ /* 0x000fcc0000000003 */
[----:B------:R-:W0:Y:S01]  /*0e70*/  MUFU.EX2 R3, R3 ;  /* 0x0000000300037308 */ /* 0x000e220000000800 */
[----:B------:R-:W-:-:S05]  /*0e80*/  SHF.L.U32 R0, R0, 0x17, RZ ;  /* 0x0000001700007819 */ /* 0x000fca00000006ff */
[----:B0-----:R-:W-:-:S05]  /*0e90*/  FFMA R0, R0, R3, 1 ;  /* 0x3f80000000007423 */ /* 0x001fca0000000003 */
[----:B------:R-:W-:-:S04]  /*0ea0*/  IADD3 R2, PT, PT, R0, 0x1800000, RZ ;  /* 0x0180000000027810 */ /* 0x000fc80007ffe0ff */
[----:B------:R-:W-:-:S04]  /*0eb0*/  LOP3.LUT R2, R2, 0x7f800000, RZ, 0xc0, !PT ;  /* 0x7f80000002027812 */ /* 0x000fc800078ec0ff */
[----:B------:R-:W-:-:S13]  /*0ec0*/  ISETP.GT.U32.AND P0, PT, R2, 0x1ffffff, PT ;  /* 0x01ffffff0200780c */ /* 0x000fda0003f04070 */
[----:B------:R-:W-:Y:S05]  /*0ed0*/  @P0 BRA `(.L_x_10) ;  /* 0x0000000000100947 */ /* 0x000fea0003800000 */
[----:B------:R-:W-:-:S07]  /*0ee0*/  MOV R16, 0xf00 ;  /* 0x00000f0000107802 */ /* 0x000fce0000000f00 */
[----:B------:R-:W-:Y:S05]  /*0ef0*/  CALL.REL.NOINC `($__internal_0_$__cuda_sm20_rcp_rn_f32_slowpath) ;  /* 0x00000000002c7944 */ /* 0x000fea0003c00000 */
[----:B------:R-:W-:Y:S01]  /*0f00*/  MOV R5, R0 ;  /* 0x0000000000057202 */ /* 0x000fe20000000f00 */
[----:B------:R-:W-:Y:S06]  /*0f10*/  BRA `(.L_x_11) ;  /* 0x0000000000107947 */ /* 0x000fec0003800000 */
.L_x_10:
[----:B------:R-:W0:Y:S02]  /*0f20*/  MUFU.RCP R5, R0 ;  /* 0x0000000000057308 */ /* 0x000e240000001000 */
[----:B0-----:R-:W-:-:S04]  /*0f30*/  FFMA R2, R0, R5, -1 ;  /* 0xbf80000000027423 */ /* 0x001fc80000000005 */
[----:B------:R-:W-:-:S04]  /*0f40*/  FADD.FTZ R2, -R2, -RZ ;  /* 0x800000ff02027221 */ /* 0x000fc80000010100 */
[----:B------:R-:W-:-:S07]  /*0f50*/  FFMA R5, R5, R2, R5 ;  /* 0x0000000205057223 */ /* 0x000fce0000000005 */
.L_x_11:
[----:B------:R-:W-:Y:S05]  /*0f60*/  BSYNC.RECONVERGENT B0 ;  /* 0x0000000000007941 */ /* 0x000fea0003800200 */
.L_x_9:
[----:B------:R-:W0:Y:S02]  /*0f70*/  LDC.64 R2, c[0x0][0x3b0] ;  /* 0x0000ec00ff027b82 */ /* 0x000e240000000a00 */
[----:B0-----:R-:W-:-:S05]  /*0f80*/  IMAD.WIDE R6, R6, 0x4, R2 ;  /* 0x0000000406067825 */ /* 0x001fca00078e0202 */
[----:B------:R-:W-:Y:S01]  /*0f90*/  STG.E desc[UR8][R6.64], R5 ;  /* 0x0000000506007986 */ /* 0x000fe2000c101908 */
[----:B------:R-:W-:Y:S05]  /*0fa0*/  EXIT ;  /* 0x000000000000794d */ /* 0x000fea0003800000 */
        .weak           $__internal_0_$__cuda_sm20_rcp_rn_f32_slowpath
        .type           $__internal_0_$__cuda_sm20_rcp_rn_f32_slowpath,@function
        .size           $__internal_0_$__cuda_sm20_rcp_rn_f32_slowpath,(.L_x_17 - $__internal_0_$__cuda_sm20_rcp_rn_f32_slowpath)
$__internal_0_$__cuda_sm20_rcp_rn_f32_slowpath:
[----:B------:R-:W-:Y:S01]  /*0fb0*/  SHF.L.U32 R2, R0, 0x1, RZ ;  /* 0x0000000100027819 */ /* 0x000fe200000006ff */
[----:B------:R-:W-:Y:S03]  /*0fc0*/  BSSY.RECONVERGENT B1, `(.L_x_12) ;  /* 0x0000030000017945 */ /* 0x000fe60003800200 */
[----:B------:R-:W-:-:S04]  /*0fd0*/  SHF.R.U32.HI R2, RZ, 0x18, R2 ;  /* 0x00000018ff027819 */ /* 0x000fc80000011602 */
[----:B------:R-:W-:-:S13]  /*0fe0*/  ISETP.NE.U32.AND P0, PT, R2, RZ, PT ;  /* 0x000000ff0200720c */ /* 0x000fda0003f05070 */
[----:B------:R-:W-:Y:S05]  /*0ff0*/  @P0 BRA `(.L_x_13) ;  /* 0x0000000000280947 */ /* 0x000fea0003800000 */
[----:B------:R-:W-:-:S04]  /*1000*/  SHF.L.U32 R2, R0, 0x1, RZ ;  /* 0x0000000100027819 */ /* 0x000fc800000006ff */
[----:B------:R-:W-:-:S13]  /*1010*/  ISETP.NE.AND P0, PT, R2, RZ, PT ;  /* 0x000000ff0200720c */ /* 0x000fda0003f05270 */
[----:B------:R-:W-:Y:S01]  /*1020*/  @P0 FFMA R18, R0, 1.84467440737095516160e+19, RZ ;  /* 0x5f80000000120823 */ /* 0x000fe200000000ff */
[----:B------:R-:W-:Y:S08]  /*1030*/  @!P0 MUFU.RCP R17, R0 ;  /* 0x0000000000118308 */ /* 0x000ff00000001000 */
[----:B------:R-:W0:Y:S02]  /*1040*/  @P0 MUFU.RCP R19, R18 ;  /* 0x0000001200130308 */ /* 0x000e240000001000 */
[----:B0-----:R-:W-:-:S04]  /*1050*/  @P0 FFMA R2, R18, R19, -1 ;  /* 0xbf80000012020423 */ /* 0x001fc80000000013 */
[----:B------:R-:W-:-:S04]  /*1060*/  @P0 FADD.FTZ R2, -R2, -RZ ;  /* 0x800000ff02020221 */ /* 0x000fc80000010100 */
[----:B------:R-:W-:-:S04]  /*1070*/  @P0 FFMA R2, R19, R2, R19 ;  /* 0x0000000213020223 */ /* 0x000fc80000000013 */
[----:B------:R-:W-:Y:S01]  /*1080*/  @P0 FFMA R17, R2, 1.84467440737095516160e+19, RZ ;  /* 0x5f80000002110823 */ /* 0x000fe200000000ff */
[----:B------:R-:W-:Y:S06]  /*1090*/  BRA `(.L_x_14) ;  /* 0x0000000000887947 */ /* 0x000fec0003800000 */
.L_x_13:
[----:B------:R-:W-:-:S04]  /*10a0*/  IADD3 R17, PT, PT, R2, -0xfd, RZ ;  /* 0xffffff0302117810 */ /* 0x000fc80007ffe0ff */
[----:B------:R-:W-:-:S13]  /*10b0*/  ISETP.GT.U32.AND P0, PT, R17, 0x1, PT ;  /* 0x000000011100780c */ /* 0x000fda0003f04070 */
[----:B------:R-:W-:Y:S05]  /*10c0*/  @P0 BRA `(.L_x_15) ;  /* 0x0000000000780947 */ /* 0x000fea0003800000 */
[----:B------:R-:W-:Y:S01]  /*10d0*/  LOP3.LUT R18, R0, 0x7fffff, RZ, 0xc0, !PT ;  /* 0x007fffff00127812 */ /* 0x000fe200078ec0ff */
[----:B------:R-:W-:-:S03]  /*10e0*/  HFMA2 R22, -RZ, RZ, 0, 1.78813934326171875e-07 ;  /* 0x00000003ff167431 */ /* 0x000fc600000001ff */
[----:B------:R-:W-:-:S04]  /*10f0*/  LOP3.LUT R18, R18, 0x3f800000, RZ, 0xfc, !PT ;  /* 0x3f80000012127812 */ /* 0x000fc800078efcff */
[----:B------:R-:W0:Y:S01]  /*1100*/  MUFU.RCP R19, R18 ;  /* 0x0000001200137308 */ /* 0x000e220000001000 */
[----:B------:R-:W-:Y:S01]  /*1110*/  SHF.L.U32 R23, R22, R17, RZ ;  /* 0x0000001116177219 */ /* 0x000fe200000006ff */
[----:B0-----:R-:W-:-:S04]  /*1120*/  FFMA R20, R18, R19, -1 ;  /* 0xbf80000012147423 */ /* 0x001fc80000000013 */
[----:B------:R-:W-:-:S04]  /*1130*/  FADD.FTZ R20, -R20, -RZ ;  /* 0x800000ff14147221 */ /* 0x000fc80000010100 */
[CCC-:B------:R-:W-:Y:S01]  /*1140*/  FFMA.RM R21, R19.reuse, R20.reuse, R19.reuse ;  /* 0x0000001413157223 */ /* 0x1c0fe20000004013 */
[----:B------:R-:W-:-:S04]  /*1150*/  FFMA.RP R20, R19, R20, R19 ;  /* 0x0000001413147223 */ /* 0x000fc80000008013 */
[C---:B------:R-:W-:Y:S02]  /*1160*/  LOP3.LUT R19, R21.reuse, 0x7fffff, RZ, 0xc0, !PT ;  /* 0x007fffff15137812 */ /* 0x040fe400078ec0ff */
[----:B------:R-:W-:Y:S02]  /*1170*/  FSETP.NEU.FTZ.AND P0, PT, R21, R20, PT ;  /* 0x000000141500720b */ /* 0x000fe40003f1d000 */
[----:B------:R-:W-:Y:S02]  /*1180*/  LOP3.LUT R20, R19, 0x800000, RZ, 0xfc, !PT ;  /* 0x0080000013147812 */ /* 0x000fe400078efcff */
[----:B------:R-:W-:Y:S02]  /*1190*/  SEL R19, RZ, 0xffffffff, !P0 ;  /* 0xffffffffff137807 */ /* 0x000fe40004000000 */
[----:B------:R-:W-:Y:S02]  /*11a0*/  LOP3.LUT R18, R23, R20, RZ, 0xc0, !PT ;  /* 0x0000001417127212 */ /* 0x000fe400078ec0ff */
[----:B------:R-:W-:-:S02]  /*11b0*/  IADD3 R19, PT, PT, -R19, RZ, RZ ;  /* 0x000000ff13137210 */ /* 0x000fc40007ffe1ff */
[-C--:B------:R-:W-:Y:S02]  /*11c0*/  SHF.R.U32.HI R18, RZ, R17.reuse, R18 ;  /* 0x00000011ff127219 */ /* 0x080fe40000011612 */
[----:B------:R-:W-:Y:S02]  /*11d0*/  LOP3.LUT P1, RZ, R19, R17, R20, 0xf8, !PT ;  /* 0x0000001113ff7212 */ /* 0x000fe4000782f814 */
[C---:B------:R-:W-:Y:S02]  /*11e0*/  LOP3.LUT P0, RZ, R18.reuse, 0x1, RZ, 0xc0, !PT ;  /* 0x0000000112ff7812 */ /* 0x040fe4000780c0ff */
[----:B------:R-:W-:-:S04]  /*11f0*/  LOP3.LUT P2, RZ, R18, 0x2, RZ, 0xc0, !PT ;  /* 0x0000000212ff7812 */ /* 0x000fc8000784c0ff */
[----:B------:R-:W-:Y:S02]  /*1200*/  PLOP3.LUT P0, PT, P0, P1, P2, 0xe0, 0x0 ;  /* 0x000000000000781c */ /* 0x000fe40000703c20 */
[----:B------:R-:W-:Y:S02]  /*1210*/  LOP3.LUT P1, RZ, R0, 0x7fffff, RZ, 0xc0, !PT ;  /* 0x007fffff00ff7812 */ /* 0x000fe4000782c0ff */
[----:B------:R-:W-:-:S04]  /*1220*/  SEL R17, RZ, 0x1, !P0 ;  /* 0x00000001ff117807 */ /* 0x000fc80004000000 */
[----:B------:R-:W-:-:S04]  /*1230*/  IADD3 R17, PT, PT, -R17, RZ, RZ ;  /* 0x000000ff11117210 */ /* 0x000fc80007ffe1ff */
[----:B------:R-:W-:Y:S02]  /*1240*/  ISETP.GE.AND P0, PT, R17, RZ, PT ;  /* 0x000000ff1100720c */ /* 0x000fe40003f06270 */
[----:B------:R-:W-:-:S04]  /*1250*/  IADD3 R17, PT, PT, R2, -0xfc, RZ ;  /* 0xffffff0402117810 */ /* 0x000fc80007ffe0ff */
[----:B------:R-:W-:-:S07]  /*1260*/  SHF.R.U32.HI R17, RZ, R17, R20 ;  /* 0x00000011ff117219 */ /* 0x000fce0000011614 */
[----:B------:R-:W-:-:S04]  /*1270*/  @!P0 IADD3 R17, PT, PT, R17, 0x1, RZ ;  /* 0x0000000111118810 */ /* 0x000fc80007ffe0ff */
[----:B------:R-:W-:-:S04]  /*1280*/  @!P1 SHF.L.U32 R17, R17, 0x1, RZ ;  /* 0x0000000111119819 */ /* 0x000fc800000006ff */
[----:B------:R-:W-:Y:S01]  /*1290*/  LOP3.LUT R17, R17, 0x80000000, R0, 0xf8, !PT ;  /* 0x8000000011117812 */ /* 0x000fe200078ef800 */
[----:B------:R-:W-:Y:S06]  /*12a0*/  BRA `(.L_x_14) ;  /* 0x0000000000047947 */ /* 0x000fec0003800000 */
.L_x_15:
[----:B------:R0:W1:Y:S02]  /*12b0*/  MUFU.RCP R17, R0 ;  /* 0x0000000000117308 */ /* 0x0000640000001000 */
.L_x_14:
[----:B------:R-:W-:Y:S05]  /*12c0*/  BSYNC.RECONVERGENT B1 ;  /* 0x0000000000017941 */ /* 0x000fea0003800200 */
.L_x_12:
[----:B01----:R-:W-:Y:S01]  /*12d0*/  MOV R0, R17 ;  /* 0x0000001100007202 */ /* 0x003fe20000000f00 */
[----:B------:R-:W-:-:S04]  /*12e0*/  HFMA2 R17, -RZ, RZ, 0, 0 ;  /* 0x00000000ff117431 */ /* 0x000fc800000001ff */
[----:B------:R-:W-:Y:S05]  /*12f0*/  RET.REL.NODEC R16 `(_Z7forwardPfS_S_S_S_S_S_i) ;  /* 0xffffffec10407950 */ /* 0x000fea0003c3ffff */
.L_x_16:
        /* <DEDUP_REMOVED lines=16> */
.L_x_17:


//--------------------- .nv.shared.reserved.0     --------------------------
	.section	.nv.shared.reserved.0,"aw",@nobits
	.weak		__nv_reservedSMEM_offset_0_alias
	.size		__nv_reservedSMEM_offset_0_alias, 0, 64
	.other		__nv_reservedSMEM_offset_0_alias,@"STO_CUDA_RESERVED_SHARED STV_DEFAULT"
__nv_reservedSMEM_offset_0_alias:
	.zero		0
	.zero		64


//--------------------- .nv.constant0._Z8backwardPfS_S_S_S_S_S_S_i --------------------------
	.section	.nv.constant0._Z8backwardPfS_S_S_S_S_S_S_i,"a",@progbits
	.sectionflags	@""
	.align	4
.nv.constant0._Z8backwardPfS_S_S_S_S_S_S_i:
	.zero		964


//--------------------- .nv.constant0._Z7forwardPfS_S_S_S_S_S_i --------------------------
	.section	.nv.constant0._Z7forwardPfS_S_S_S_S_S_i,"a",@progbits
	.sectionflags	@""
	.align	4
.nv.constant0._Z7forwardPfS_S_S_S_S_S_i:
	.zero		956


//--------------------- SYMBOLS --------------------------

	.type		.nv.reservedSmem.offset0,@object
	.size		.nv.reservedSmem.offset0,0x4
